	.target	sm_90a

	.elftype	@"ET_EXEC"


//--------------------- .note.nv.tkinfo           --------------------------
	.section	.note.nv.tkinfo,"",@"SHT_NOTE"
	.sectionflags	@"SHF_NOTE_NV_TKINFO"
	.tkinfo
        /*0018*/ 	.word	0x00000002
        /*0030*/ 	.string	""
        /*0030*/ 	.string	"ptxas"
        /*0030*/ 	.string	"Cuda compilation tools, release 13.0, V13.0.88"
        /*0030*/ 	.string	"Build cuda_13.0.r13.0/compiler.36424714_0"
        /*0030*/ 	.string	"-v  -suppress-debug-info  -lineinfo  -arch sm_90a "



//--------------------- .note.nv.cuinfo           --------------------------
	.section	.note.nv.cuinfo,"",@"SHT_NOTE"
	.sectionflags	@"SHF_NOTE_NV_CUINFO"
        /*0018*/ 	.short	0x0002
        /*001a*/ 	.short	0x005a
        /*001c*/ 	.short	0x0082
	.zero		2


//--------------------- .nv.info                  --------------------------
	.section	.nv.info,"",@"SHT_CUDA_INFO"
	.align	4


	//----- nvinfo : EIATTR_REGCOUNT
	.align		4
        /*0000*/ 	.byte	0x04, 0x2f
        /*0002*/ 	.short	(.L_1 - .L_0)
	.align		4
.L_0:
        /*0004*/ 	.word	index@(matmul_kernel)
        /*0008*/ 	.word	0x000000ff


	//----- nvinfo : EIATTR_FRAME_SIZE
	.align		4
.L_1:
        /*000c*/ 	.byte	0x04, 0x11
        /*000e*/ 	.short	(.L_3 - .L_2)
	.align		4
.L_2:
        /*0010*/ 	.word	index@(matmul_kernel)
        /*0014*/ 	.word	0x00000000


	//----- nvinfo : EIATTR_MIN_STACK_SIZE
	.align		4
.L_3:
        /*0018*/ 	.byte	0x04, 0x12
        /*001a*/ 	.short	(.L_5 - .L_4)
	.align		4
.L_4:
        /*001c*/ 	.word	index@(matmul_kernel)
        /*0020*/ 	.word	0x00000000
.L_5:


//--------------------- .nv.compat                --------------------------
	.section	.nv.compat,"",@"SHT_CUDA_COMPAT_INFO"
	.align	4
        /*0000*/ 	.byte	0x02, 0x09, 0x01, 0x00, 0x02, 0x02, 0x04, 0x00, 0x02, 0x05, 0x05, 0x00, 0x03, 0x07, 0x01, 0x01
        /*0010*/ 	.byte	0x02, 0x03, 0x00, 0x00, 0x02, 0x06, 0x01, 0x00, 0x04, 0x0b, 0x08, 0x00, 0x00, 0x00, 0x00, 0x00
        /*0020*/ 	.byte	0x00, 0x00, 0x00, 0x00


//--------------------- .nv.info.matmul_kernel    --------------------------
	.section	.nv.info.matmul_kernel,"",@"SHT_CUDA_INFO"
	.sectionflags	@""
	.align	4


	//----- nvinfo : EIATTR_CUDA_API_VERSION
	.align		4
        /*0000*/ 	.byte	0x04, 0x37
        /*0002*/ 	.short	(.L_7 - .L_6)
.L_6:
        /*0004*/ 	.word	0x00000082


	//----- nvinfo : EIATTR_KPARAM_INFO
	.align		4
.L_7:
        /*0008*/ 	.byte	0x04, 0x17
        /*000a*/ 	.short	(.L_9 - .L_8)
.L_8:
        /*000c*/ 	.word	0x00000000
        /*0010*/ 	.short	0x000d
        /*0012*/ 	.short	0x0048
        /*0014*/ 	.byte	0x00, 0xf4, 0x21, 0x00


	//----- nvinfo : EIATTR_KPARAM_INFO
	.align		4
.L_9:
        /*0018*/ 	.byte	0x04, 0x17
        /*001a*/ 	.short	(.L_11 - .L_10)
.L_10:
        /*001c*/ 	.word	0x00000000
        /*0020*/ 	.short	0x000c
        /*0022*/ 	.short	0x0040
        /*0024*/ 	.byte	0x00, 0xf4, 0x21, 0x00


	//----- nvinfo : EIATTR_KPARAM_INFO
	.align		4
.L_11:
        /*0028*/ 	.byte	0x04, 0x17
        /*002a*/ 	.short	(.L_13 - .L_12)
.L_12:
        /*002c*/ 	.word	0x00000000
        /*0030*/ 	.short	0x000b
        /*0032*/ 	.short	0x0038
        /*0034*/ 	.byte	0x00, 0xf0, 0x11, 0x00


	//----- nvinfo : EIATTR_KPARAM_INFO
	.align		4
.L_13:
        /*0038*/ 	.byte	0x04, 0x17
        /*003a*/ 	.short	(.L_15 - .L_14)
.L_14:
        /*003c*/ 	.word	0x00000000
        /*0040*/ 	.short	0x000a
        /*0042*/ 	.short	0x0034
        /*0044*/ 	.byte	0x00, 0xf0, 0x11, 0x00


	//----- nvinfo : EIATTR_KPARAM_INFO
	.align		4
.L_15:
        /*0048*/ 	.byte	0x04, 0x17
        /*004a*/ 	.short	(.L_17 - .L_16)
.L_16:
        /*004c*/ 	.word	0x00000000
        /*0050*/ 	.short	0x0009
        /*0052*/ 	.short	0x0030
        /*0054*/ 	.byte	0x00, 0xf0, 0x11, 0x00


	//----- nvinfo : EIATTR_KPARAM_INFO
	.align		4
.L_17:
        /*0058*/ 	.byte	0x04, 0x17
        /*005a*/ 	.short	(.L_19 - .L_18)
.L_18:
        /*005c*/ 	.word	0x00000000
        /*0060*/ 	.short	0x0008
        /*0062*/ 	.short	0x002c
        /*0064*/ 	.byte	0x00, 0xf0, 0x11, 0x00


	//----- nvinfo : EIATTR_KPARAM_INFO
	.align		4
.L_19:
        /*0068*/ 	.byte	0x04, 0x17
        /*006a*/ 	.short	(.L_21 - .L_20)
.L_20:
        /*006c*/ 	.word	0x00000000
        /*0070*/ 	.short	0x0007
        /*0072*/ 	.short	0x0028
        /*0074*/ 	.byte	0x00, 0xf0, 0x11, 0x00


	//----- nvinfo : EIATTR_KPARAM_INFO
	.align		4
.L_21:
        /*0078*/ 	.byte	0x04, 0x17
        /*007a*/ 	.short	(.L_23 - .L_22)
.L_22:
        /*007c*/ 	.word	0x00000000
        /*0080*/ 	.short	0x0006
        /*0082*/ 	.short	0x0024
        /*0084*/ 	.byte	0x00, 0xf0, 0x11, 0x00


	//----- nvinfo : EIATTR_KPARAM_INFO
	.align		4
.L_23:
        /*0088*/ 	.byte	0x04, 0x17
        /*008a*/ 	.short	(.L_25 - .L_24)
.L_24:
        /*008c*/ 	.word	0x00000000
        /*0090*/ 	.short	0x0005
        /*0092*/ 	.short	0x0020
        /*0094*/ 	.byte	0x00, 0xf0, 0x11, 0x00


	//----- nvinfo : EIATTR_KPARAM_INFO
	.align		4
.L_25:
        /*0098*/ 	.byte	0x04, 0x17
        /*009a*/ 	.short	(.L_27 - .L_26)
.L_26:
        /*009c*/ 	.word	0x00000000
        /*00a0*/ 	.short	0x0004
        /*00a2*/ 	.short	0x001c
        /*00a4*/ 	.byte	0x00, 0xf0, 0x11, 0x00


	//----- nvinfo : EIATTR_KPARAM_INFO
	.align		4
.L_27:
        /*00a8*/ 	.byte	0x04, 0x17
        /*00aa*/ 	.short	(.L_29 - .L_28)
.L_28:
        /*00ac*/ 	.word	0x00000000
        /*00b0*/ 	.short	0x0003
        /*00b2*/ 	.short	0x0018
        /*00b4*/ 	.byte	0x00, 0xf0, 0x11, 0x00


	//----- nvinfo : EIATTR_KPARAM_INFO
	.align		4
.L_29:
        /*00b8*/ 	.byte	0x04, 0x17
        /*00ba*/ 	.short	(.L_31 - .L_30)
.L_30:
        /*00bc*/ 	.word	0x00000000
        /*00c0*/ 	.short	0x0002
        /*00c2*/ 	.short	0x0010
        /*00c4*/ 	.byte	0x00, 0xf4, 0x21, 0x00


	//----- nvinfo : EIATTR_KPARAM_INFO
	.align		4
.L_31:
        /*00c8*/ 	.byte	0x04, 0x17
        /*00ca*/ 	.short	(.L_33 - .L_32)
.L_32:
        /*00cc*/ 	.word	0x00000000
        /*00d0*/ 	.short	0x0001
        /*00d2*/ 	.short	0x0008
        /*00d4*/ 	.byte	0x00, 0xf4, 0x21, 0x00


	//----- nvinfo : EIATTR_KPARAM_INFO
	.align		4
.L_33:
        /*00d8*/ 	.byte	0x04, 0x17
        /*00da*/ 	.short	(.L_35 - .L_34)
.L_34:
        /*00dc*/ 	.word	0x00000000
        /*00e0*/ 	.short	0x0000
        /*00e2*/ 	.short	0x0000
        /*00e4*/ 	.byte	0x00, 0xf4, 0x21, 0x00


	//----- nvinfo : EIATTR_EXPLICIT_CLUSTER
	.align		4
.L_35:
        /*00e8*/ 	.byte	0x01, 0x3e
	.zero		2


	//----- nvinfo : EIATTR_CTA_PER_CLUSTER
	.align		4
        /*00ec*/ 	.byte	0x04, 0x3d
        /*00ee*/ 	.short	(.L_37 - .L_36)
.L_36:
        /*00f0*/ 	.word	0x00000004
        /*00f4*/ 	.word	0x00000001
        /*00f8*/ 	.word	0x00000001


	//----- nvinfo : EIATTR_SPARSE_MMA_MASK
	.align		4
.L_37:
        /*00fc*/ 	.byte	0x03, 0x50
        /*00fe*/ 	.short	0x0000


	//----- nvinfo : EIATTR_MAXREG_COUNT
	.align		4
        /*0100*/ 	.byte	0x03, 0x1b
        /*0102*/ 	.short	0x00ff


	//----- nvinfo : EIATTR_NUM_BARRIERS
	.align		4
        /*0104*/ 	.byte	0x02, 0x4c
        /*0106*/ 	.byte	0x01
	.zero		1


	//----- nvinfo : EIATTR_MERCURY_ISA_VERSION
	.align		4
        /*0108*/ 	.byte	0x03, 0x5f
        /*010a*/ 	.short	0x0101


	//----- nvinfo : EIATTR_EXIT_INSTR_OFFSETS
	.align		4
        /*010c*/ 	.byte	0x04, 0x1c
        /*010e*/ 	.short	(.L_39 - .L_38)


	//   ....[0]....
.L_38:
        /*0110*/ 	.word	0x00009890


	//   ....[1]....
        /*0114*/ 	.word	0x000098c0


	//----- nvinfo : EIATTR_REQNTID
	.align		4
.L_39:
        /*0118*/ 	.byte	0x04, 0x10
        /*011a*/ 	.short	(.L_41 - .L_40)
.L_40:
        /*011c*/ 	.word	0x00000080
        /*0120*/ 	.word	0x00000001
        /*0124*/ 	.word	0x00000001


	//----- nvinfo : EIATTR_CBANK_PARAM_SIZE
	.align		4
.L_41:
        /*0128*/ 	.byte	0x03, 0x19
        /*012a*/ 	.short	0x0050


	//----- nvinfo : EIATTR_PARAM_CBANK
	.align		4
        /*012c*/ 	.byte	0x04, 0x0a
        /*012e*/ 	.short	(.L_43 - .L_42)
	.align		4
.L_42:
        /*0130*/ 	.word	index@(.nv.constant0.matmul_kernel)
        /*0134*/ 	.short	0x0210
        /*0136*/ 	.short	0x0050


	//----- nvinfo : EIATTR_SW_WAR
	.align		4
.L_43:
        /*0138*/ 	.byte	0x04, 0x36
        /*013a*/ 	.short	(.L_45 - .L_44)
.L_44:
        /*013c*/ 	.word	0x00000008
.L_45:


//--------------------- .nv.callgraph             --------------------------
	.section	.nv.callgraph,"",@"SHT_CUDA_CALLGRAPH"
	.align	4
	.sectionentsize	8
	.align		4
        /*0000*/ 	.word	0x00000000
	.align		4
        /*0004*/ 	.word	0xffffffff
	.align		4
        /*0008*/ 	.word	0x00000000
	.align		4
        /*000c*/ 	.word	0xfffffffe
	.align		4
        /*0010*/ 	.word	0x00000000
	.align		4
        /*0014*/ 	.word	0xfffffffd
	.align		4
        /*0018*/ 	.word	0x00000000
	.align		4
        /*001c*/ 	.word	0xfffffffc


//--------------------- .text.matmul_kernel       --------------------------
	.section	.text.matmul_kernel,"ax",@progbits
	.align	128
        .global         matmul_kernel
        .type           matmul_kernel,@function
        .size           matmul_kernel,(.L_x_3 - matmul_kernel)
        .other          matmul_kernel,@"STO_CUDA_ENTRY STV_DEFAULT"
matmul_kernel:
.text.matmul_kernel:
[----:B------:R-:W-:Y:S08]  /*0000*/  LDC R1, c[0x0][0x28] ;  /* 0x00000a00ff017b82 */ /* 0x000ff00000000800 */
[----:B------:R-:W0:Y:S01]  /*0010*/  LDC.64 R32, c[0x0][0x228] ;  /* 0x00008a00ff207b82 */ /* 0x000e220000000a00 */
[----:B------:R-:W1:Y:S01]  /*0020*/  S2R R251, SR_CgaCtaId ;  /* 0x0000000000fb7919 */ /* 0x000e620000008800 */
[----:B------:R-:W-:Y:S01]  /*0030*/  ULDC.64 UR14, c[0x0][0x208] ;  /* 0x00008200000e7ab9 */ /* 0x000fe20000000a00 */
[----:B------:R-:W-:-:S02]  /*0040*/  CS2R R92, SRZ ;  /* 0x00000000005c7805 */ /* 0x000fc4000001ff00 */
[----:B------:R-:W-:Y:S02]  /*0050*/  CS2R R94, SRZ ;  /* 0x00000000005e7805 */ /* 0x000fe4000001ff00 */
[----:B------:R-:W-:Y:S02]  /*0060*/  CS2R R96, SRZ ;  /* 0x0000000000607805 */ /* 0x000fe4000001ff00 */
[----:B------:R-:W-:Y:S02]  /*0070*/  CS2R R98, SRZ ;  /* 0x0000000000627805 */ /* 0x000fe4000001ff00 */
[----:B------:R-:W-:Y:S01]  /*0080*/  CS2R R100, SRZ ;  /* 0x0000000000647805 */ /* 0x000fe2000001ff00 */
[----:B------:R-:W2:Y:S01]  /*0090*/  S2UR UR4, SR_CTAID.X ;  /* 0x00000000000479c3 */ /* 0x000ea20000002500 */
[----:B------:R-:W-:Y:S02]  /*00a0*/  CS2R R102, SRZ ;  /* 0x0000000000667805 */ /* 0x000fe4000001ff00 */
[----:B------:R-:W-:-:S02]  /*00b0*/  CS2R R104, SRZ ;  /* 0x0000000000687805 */ /* 0x000fc4000001ff00 */
[----:B------:R-:W-:Y:S02]  /*00c0*/  CS2R R106, SRZ ;  /* 0x00000000006a7805 */ /* 0x000fe4000001ff00 */
[----:B------:R-:W-:Y:S02]  /*00d0*/  CS2R R108, SRZ ;  /* 0x00000000006c7805 */ /* 0x000fe4000001ff00 */
[----:B------:R-:W-:Y:S02]  /*00e0*/  CS2R R110, SRZ ;  /* 0x00000000006e7805 */ /* 0x000fe4000001ff00 */
[----:B------:R-:W-:Y:S02]  /*00f0*/  CS2R R44, SRZ ;  /* 0x00000000002c7805 */ /* 0x000fe4000001ff00 */
        /* <DEDUP_REMOVED lines=8> */
[----:B------:R-:W-:Y:S01]  /*0180*/  CS2R R62, SRZ ;  /* 0x00000000003e7805 */ /* 0x000fe2000001ff00 */
[----:B0-----:R-:W-:Y:S01]  /*0190*/  VIADD R0, R33, 0xff ;  /* 0x000000ff21007836 */ /* 0x001fe20000000000 */
[----:B------:R-:W-:Y:S02]  /*01a0*/  CS2R R64, SRZ ;  /* 0x0000000000407805 */ /* 0x000fe4000001ff00 */
[----:B------:R-:W-:Y:S02]  /*01b0*/  CS2R R66, SRZ ;  /* 0x0000000000427805 */ /* 0x000fe4000001ff00 */
[----:B------:R-:W-:Y:S02]  /*01c0*/  CS2R R68, SRZ ;  /* 0x0000000000447805 */ /* 0x000fe4000001ff00 */
[----:B------:R-:W-:Y:S02]  /*01d0*/  CS2R R70, SRZ ;  /* 0x0000000000467805 */ /* 0x000fe4000001ff00 */
[----:B------:R-:W-:-:S02]  /*01e0*/  SHF.R.S32.HI R3, RZ, 0x1f, R0 ;  /* 0x0000001fff037819 */ /* 0x000fc40000011400 */
[----:B------:R-:W-:Y:S02]  /*01f0*/  CS2R R72, SRZ ;  /* 0x0000000000487805 */ /* 0x000fe4000001ff00 */
[----:B------:R-:W-:Y:S02]  /*0200*/  CS2R R74, SRZ ;  /* 0x00000000004a7805 */ /* 0x000fe4000001ff00 */
[----:B--2---:R-:W-:Y:S01]  /*0210*/  I2FP.F32.U32 R5, UR4 ;  /* 0x0000000400057c45 */ /* 0x004fe20008201000 */
[----:B------:R-:W-:Y:S01]  /*0220*/  ULDC UR4, c[0x0][0x150] ;  /* 0x0000540000047ab9 */ /* 0x000fe20000000800 */
[----:B------:R-:W-:Y:S02]  /*0230*/  LEA.HI R3, R3, R0, RZ, 0x8 ;  /* 0x0000000003037211 */ /* 0x000fe400078f40ff */
[----:B------:R-:W-:Y:S02]  /*0240*/  CS2R R76, SRZ ;  /* 0x00000000004c7805 */ /* 0x000fe4000001ff00 */
[----:B------:R-:W-:Y:S01]  /*0250*/  CS2R R78, SRZ ;  /* 0x00000000004e7805 */ /* 0x000fe2000001ff00 */
[----:B------:R-:W-:Y:S01]  /*0260*/  FMUL R5, R5, UR4 ;  /* 0x0000000405057c20 */ /* 0x000fe20008400000 */
[----:B------:R-:W-:-:S02]  /*0270*/  SHF.R.S32.HI R3, RZ, 0x8, R3 ;  /* 0x00000008ff037819 */ /* 0x000fc40000011403 */
[----:B------:R-:W-:Y:S02]  /*0280*/  CS2R R80, SRZ ;  /* 0x0000000000507805 */ /* 0x000fe4000001ff00 */
[----:B-1----:R-:W-:Y:S02]  /*0290*/  R2UR UR4, R251 ;  /* 0x00000000fb0472ca */ /* 0x002fe400000e0000 */
[----:B------:R-:W-:Y:S02]  /*02a0*/  CS2R R82, SRZ ;  /* 0x0000000000527805 */ /* 0x000fe4000001ff00 */
[----:B------:R-:W-:Y:S01]  /*02b0*/  CS2R R84, SRZ ;  /* 0x0000000000547805 */ /* 0x000fe2000001ff00 */
[----:B------:R-:W-:Y:S01]  /*02c0*/  IMAD.SHL.U32 R4, R3, 0x8, RZ ;  /* 0x0000000803047824 */ /* 0x000fe200078e00ff */
[----:B------:R-:W0:Y:S01]  /*02d0*/  F2I.U32.TRUNC.NTZ R5, R5 ;  /* 0x0000000500057305 */ /* 0x000e22000020f000 */
[----:B------:R-:W-:-:S03]  /*02e0*/  CS2R R86, SRZ ;  /* 0x0000000000567805 */ /* 0x000fc6000001ff00 */
[----:B------:R-:W-:-:S04]  /*02f0*/  IABS R7, R4 ;  /* 0x0000000400077213 */ /* 0x000fc80000000000 */
[----:B------:R-:W1:Y:S01]  /*0300*/  I2F.RP R0, R7 ;  /* 0x0000000700007306 */ /* 0x000e620000209400 */
[----:B0-----:R-:W-:-:S07]  /*0310*/  IABS R11, R5 ;  /* 0x00000005000b7213 */ /* 0x001fce0000000000 */
[----:B-1----:R-:W0:Y:S02]  /*0320*/  MUFU.RCP R0, R0 ;  /* 0x0000000000007308 */ /* 0x002e240000001000 */
[----:B0-----:R-:W-:Y:S01]  /*0330*/  VIADD R2, R0, 0xffffffe ;  /* 0x0ffffffe00027836 */ /* 0x001fe20000000000 */
[----:B------:R-:W-:-:S05]  /*0340*/  IABS R0, R4 ;  /* 0x0000000400007213 */ /* 0x000fca0000000000 */
[----:B------:R0:W1:Y:S01]  /*0350*/  F2I.FTZ.U32.TRUNC.NTZ R3, R2 ;  /* 0x0000000200037305 */ /* 0x000062000021f000 */
[----:B------:R-:W-:Y:S02]  /*0360*/  IMAD.MOV R0, RZ, RZ, -R0 ;  /* 0x000000ffff007224 */ /* 0x000fe400078e0a00 */
[----:B0-----:R-:W-:Y:S02]  /*0370*/  IMAD.MOV.U32 R2, RZ, RZ, RZ ;  /* 0x000000ffff027224 */ /* 0x001fe400078e00ff */
[----:B-1----:R-:W-:-:S04]  /*0380*/  IMAD.MOV R6, RZ, RZ, -R3 ;  /* 0x000000ffff067224 */ /* 0x002fc800078e0a03 */
[----:B------:R-:W-:-:S04]  /*0390*/  IMAD R9, R6, R7, RZ ;  /* 0x0000000706097224 */ /* 0x000fc800078e02ff */
[----:B------:R-:W-:-:S06]  /*03a0*/  IMAD.HI.U32 R2, R3, R9, R2 ;  /* 0x0000000903027227 */ /* 0x000fcc00078e0002 */
[----:B------:R-:W-:-:S04]  /*03b0*/  IMAD.HI.U32 R2, R2, R11, RZ ;  /* 0x0000000b02027227 */ /* 0x000fc800078e00ff */
[----:B------:R-:W-:-:S05]  /*03c0*/  IMAD R0, R2, R0, R11 ;  /* 0x0000000002007224 */ /* 0x000fca00078e020b */
[----:B------:R-:W-:-:S13]  /*03d0*/  ISETP.GT.U32.AND P1, PT, R7, R0, PT ;  /* 0x000000000700720c */ /* 0x000fda0003f24070 */
[----:B------:R-:W-:Y:S02]  /*03e0*/  @!P1 IMAD.IADD R0, R0, 0x1, -R7 ;  /* 0x0000000100009824 */ /* 0x000fe400078e0a07 */
[----:B------:R-:W-:Y:S01]  /*03f0*/  @!P1 VIADD R2, R2, 0x1 ;  /* 0x0000000102029836 */ /* 0x000fe20000000000 */
[----:B------:R-:W-:Y:S02]  /*0400*/  ISETP.NE.AND P1, PT, R4, RZ, PT ;  /* 0x000000ff0400720c */ /* 0x000fe40003f25270 */
[----:B------:R-:W-:Y:S02]  /*0410*/  ISETP.GE.U32.AND P0, PT, R0, R7, PT ;  /* 0x000000070000720c */ /* 0x000fe40003f06070 */
[----:B------:R-:W-:-:S04]  /*0420*/  LOP3.LUT R0, R5, R4, RZ, 0x3c, !PT ;  /* 0x0000000405007212 */ /* 0x000fc800078e3cff */
[----:B------:R-:W-:Y:S01]  /*0430*/  ISETP.GE.AND P2, PT, R0, RZ, PT ;  /* 0x000000ff0000720c */ /* 0x000fe20003f46270 */
[----:B------:R-:W-:-:S05]  /*0440*/  VIADD R0, R32, 0xff ;  /* 0x000000ff20007836 */ /* 0x000fca0000000000 */
[----:B------:R-:W-:Y:S01]  /*0450*/  SHF.R.S32.HI R3, RZ, 0x1f, R0 ;  /* 0x0000001fff037819 */ /* 0x000fe20000011400 */
[----:B------:R-:W-:-:S03]  /*0460*/  @P0 VIADD R2, R2, 0x1 ;  /* 0x0000000102020836 */ /* 0x000fc60000000000 */
[----:B------:R-:W-:-:S03]  /*0470*/  LEA.HI R3, R3, R0, RZ, 0x8 ;  /* 0x0000000003037211 */ /* 0x000fc600078f40ff */
[----:B------:R-:W-:Y:S01]  /*0480*/  @!P2 IMAD.MOV R2, RZ, RZ, -R2 ;  /* 0x000000ffff02a224 */ /* 0x000fe200078e0a02 */
[----:B------:R-:W-:-:S05]  /*0490*/  @!P1 LOP3.LUT R2, RZ, R4, RZ, 0x33, !PT ;  /* 0x00000004ff029212 */ /* 0x000fca00078e33ff */
[----:B------:R-:W-:Y:S02]  /*04a0*/  IMAD.SHL.U32 R6, R2, 0x8, RZ ;  /* 0x0000000802067824 */ /* 0x000fe400078e00ff */
[----:B------:R-:W-:-:S03]  /*04b0*/  IMAD.MOV R2, RZ, RZ, -R2 ;  /* 0x000000ffff027224 */ /* 0x000fc600078e0a02 */
[----:B------:R-:W-:Y:S01]  /*04c0*/  LEA.HI.SX32 R3, R3, -R6, 0x18 ;  /* 0x8000000603037211 */ /* 0x000fe200078fc2ff */
[----:B------:R-:W-:-:S03]  /*04d0*/  IMAD R4, R4, R2, R5 ;  /* 0x0000000204047224 */ /* 0x000fc600078e0205 */
[----:B------:R-:W-:Y:S02]  /*04e0*/  VIMNMX R11, R3, 0x8, PT ;  /* 0x00000008030b7848 */ /* 0x000fe40003fe0100 */
[----:B------:R-:W-:Y:S02]  /*04f0*/  IABS R9, R4 ;  /* 0x0000000400097213 */ /* 0x000fe40000000000 */
[----:B------:R-:W-:-:S04]  /*0500*/  IABS R7, R11 ;  /* 0x0000000b00077213 */ /* 0x000fc80000000000 */
[----:B------:R-:W0:Y:S08]  /*0510*/  I2F.RP R0, R7 ;  /* 0x0000000700007306 */ /* 0x000e300000209400 */
[----:B0-----:R-:W0:Y:S02]  /*0520*/  MUFU.RCP R0, R0 ;  /* 0x0000000000007308 */ /* 0x001e240000001000 */
[----:B0-----:R-:W-:-:S06]  /*0530*/  VIADD R3, R0, 0xffffffe ;  /* 0x0ffffffe00037836 */ /* 0x001fcc0000000000 */
[----:B------:R-:W0:Y:S02]  /*0540*/  F2I.FTZ.U32.TRUNC.NTZ R3, R3 ;  /* 0x0000000300037305 */ /* 0x000e24000021f000 */
[----:B0-----:R-:W-:-:S04]  /*0550*/  IMAD.MOV R8, RZ, RZ, -R3 ;  /* 0x000000ffff087224 */ /* 0x001fc800078e0a03 */
[----:B------:R-:W-:Y:S01]  /*0560*/  IMAD.MOV.U32 R2, RZ, RZ, R8 ;  /* 0x000000ffff027224 */ /* 0x000fe200078e0008 */
[----:B------:R-:W-:-:S03]  /*0570*/  IABS R8, R11 ;  /* 0x0000000b00087213 */ /* 0x000fc60000000000 */
[----:B------:R-:W-:Y:S02]  /*0580*/  IMAD R5, R2, R7, RZ ;  /* 0x0000000702057224 */ /* 0x000fe400078e02ff */
[----:B------:R-:W-:Y:S02]  /*0590*/  IMAD.MOV.U32 R2, RZ, RZ, RZ ;  /* 0x000000ffff027224 */ /* 0x000fe400078e00ff */
[----:B------:R-:W-:Y:S02]  /*05a0*/  IMAD.MOV R0, RZ, RZ, -R8 ;  /* 0x000000ffff007224 */ /* 0x000fe400078e0a08 */
[----:B------:R-:W-:-:S04]  /*05b0*/  IMAD.HI.U32 R2, R3, R5, R2 ;  /* 0x0000000503027227 */ /* 0x000fc800078e0002 */
[----:B------:R-:W-:Y:S02]  /*05c0*/  IMAD.SHL.U32 R3, R251, 0x40, RZ ;  /* 0x00000040fb037824 */ /* 0x000fe400078e00ff */
[----:B------:R-:W-:-:S03]  /*05d0*/  IMAD.HI.U32 R2, R2, R9, RZ ;  /* 0x0000000902027227 */ /* 0x000fc600078e00ff */
[----:B------:R-:W-:Y:S01]  /*05e0*/  LOP3.LUT R3, R3, 0x80, RZ, 0xc0, !PT ;  /* 0x0000008003037812 */ /* 0x000fe200078ec0ff */
[----:B------:R-:W-:Y:S02]  /*05f0*/  IMAD R0, R2, R0, R9 ;  /* 0x0000000002007224 */ /* 0x000fe400078e0209 */
[----:B------:R-:W-:-:S03]  /*0600*/  IMAD.SHL.U32 R251, R251, 0x80, RZ ;  /* 0x00000080fbfb7824 */ /* 0x000fc600078e00ff */
[----:B------:R-:W-:Y:S02]  /*0610*/  ISETP.GT.U32.AND P1, PT, R7, R0, PT ;  /* 0x000000000700720c */ /* 0x000fe40003f24070 */
[----:B------:R-:W-:-:S11]  /*0620*/  LOP3.LUT R251, R251, 0x80, RZ, 0xc0, !PT ;  /* 0x00000080fbfb7812 */ /* 0x000fd600078ec0ff */
[----:B------:R-:W-:Y:S02]  /*0630*/  @!P1 IMAD.IADD R0, R0, 0x1, -R7 ;  /* 0x0000000100009824 */ /* 0x000fe400078e0a07 */
[----:B------:R-:W-:Y:S01]  /*0640*/  @!P1 VIADD R2, R2, 0x1 ;  /* 0x0000000102029836 */ /* 0x000fe20000000000 */
[----:B------:R-:W-:Y:S02]  /*0650*/  ISETP.NE.AND P1, PT, R11, RZ, PT ;  /* 0x000000ff0b00720c */ /* 0x000fe40003f25270 */
[----:B------:R-:W-:Y:S02]  /*0660*/  ISETP.GE.U32.AND P0, PT, R0, R7, PT ;  /* 0x000000070000720c */ /* 0x000fe40003f06070 */
[----:B------:R-:W-:Y:S01]  /*0670*/  LOP3.LUT R0, R4, R11, RZ, 0x3c, !PT ;  /* 0x0000000b04007212 */ /* 0x000fe200078e3cff */
[----:B------:R-:W0:Y:S03]  /*0680*/  S2R R7, SR_TID.X ;  /* 0x0000000000077919 */ /* 0x000e260000002100 */
[----:B------:R-:W-:-:S07]  /*0690*/  ISETP.GE.AND P2, PT, R0, RZ, PT ;  /* 0x000000ff0000720c */ /* 0x000fce0003f46270 */
[----:B------:R-:W-:-:S06]  /*06a0*/  @P0 VIADD R2, R2, 0x1 ;  /* 0x0000000102020836 */ /* 0x000fcc0000000000 */
[----:B------:R-:W-:Y:S01]  /*06b0*/  @!P2 IMAD.MOV R2, RZ, RZ, -R2 ;  /* 0x000000ffff02a224 */ /* 0x000fe200078e0a02 */
[----:B------:R-:W-:-:S05]  /*06c0*/  @!P1 LOP3.LUT R2, RZ, R11, RZ, 0x33, !PT ;  /* 0x0000000bff029212 */ /* 0x000fca00078e33ff */
[----:B------:R-:W-:-:S04]  /*06d0*/  IMAD.MOV R0, RZ, RZ, -R2 ;  /* 0x000000ffff007224 */ /* 0x000fc800078e0a02 */
[----:B------:R-:W-:Y:S01]  /*06e0*/  IMAD R0, R11, R0, R4 ;  /* 0x000000000b007224 */ /* 0x000fe200078e0204 */
[----:B------:R-:W-:-:S03]  /*06f0*/  MOV R4, 0x400 ;  /* 0x0000040000047802 */ /* 0x000fc60000000f00 */
[----:B------:R-:W-:Y:S01]  /*0700*/  IMAD.IADD R0, R6, 0x1, R0 ;  /* 0x0000000106007824 */ /* 0x000fe200078e0200 */
[----:B------:R-:W-:Y:S01]  /*0710*/  R2UR UR12, R4 ;  /* 0x00000000040c72ca */ /* 0x000fe200000e0000 */
[----:B------:R-:W1:Y:S01]  /*0720*/  LDC R6, c[0x0][0x230] ;  /* 0x00008c00ff067b82 */ /* 0x000e620000000800 */
[----:B0-----:R-:W-:Y:S01]  /*0730*/  LOP3.LUT R10, R7, 0x7f, RZ, 0xc0, !PT ;  /* 0x0000007f070a7812 */ /* 0x001fe200078ec0ff */
[----:B------:R-:W-:Y:S02]  /*0740*/  IMAD R3, R0, 0x100, R3 ;  /* 0x0000010000037824 */ /* 0x000fe400078e0203 */
[----:B------:R-:W-:Y:S02]  /*0750*/  IMAD.SHL.U32 R0, R2, 0x100, RZ ;  /* 0x0000010002007824 */ /* 0x000fe400078e00ff */
[----:B------:R-:W-:-:S06]  /*0760*/  IMAD.IADD R252, R10, 0x1, R3 ;  /* 0x000000010afc7824 */ /* 0x000fcc00078e0203 */
[----:B------:R-:W-:Y:S01]  /*0770*/  ULEA UR12, UR4, UR12, 0x18 ;  /* 0x0000000c040c7291 */ /* 0x000fe2000f8ec03f */
[----:B-1----:R-:W-:-:S05]  /*0780*/  VIADD R6, R6, 0x1f ;  /* 0x0000001f06067836 */ /* 0x002fca0000000000 */
[----:B------:R-:W-:-:S13]  /*0790*/  ISETP.GE.AND P0, PT, R6, 0x20, PT ;  /* 0x000000200600780c */ /* 0x000fda0003f06270 */
[----:B------:R-:W-:Y:S05]  /*07a0*/  @!P0 BRA `(.L_x_0) ;  /* 0x0000004c00388947 */ /* 0x000fea0003800000 */
[----:B------:R-:W-:Y:S01]  /*07b0*/  IABS R14, R32 ;  /* 0x00000020000e7213 */ /* 0x000fe20000000000 */
[----:B------:R-:W-:Y:S01]  /*07c0*/  IMAD.MOV.U32 R2, RZ, RZ, RZ ;  /* 0x000000ffff027224 */ /* 0x000fe200078e00ff */
[----:B------:R-:W-:Y:S01]  /*07d0*/  IABS R4, R33 ;  /* 0x0000002100047213 */ /* 0x000fe20000000000 */
[----:B------:R-:W-:Y:S01]  /*07e0*/  ULDC UR4, c[0x0][0x234] ;  /* 0x00008d0000047ab9 */ /* 0x000fe20000000800 */
[----:B------:R-:W0:Y:S01]  /*07f0*/  I2F.RP R8, R14 ;  /* 0x0000000e00087306 */ /* 0x000e220000209400 */
[----:B------:R-:W-:Y:S01]  /*0800*/  IABS R13, R252 ;  /* 0x000000fc000d7213 */ /* 0x000fe20000000000 */
[----:B------:R-:W-:Y:S01]  /*0810*/  ULDC.64 UR16, c[0x0][0x210] ;  /* 0x0000840000107ab9 */ /* 0x000fe20000000a00 */
[----:B------:R-:W-:Y:S01]  /*0820*/  SHF.R.S32.HI R10, RZ, 0x6, R7 ;  /* 0x00000006ff0a7819 */ /* 0x000fe20000011407 */
[----:B------:R-:W1:Y:S01]  /*0830*/  LDC R236, c[0x0][0x23c] ;  /* 0x00008f00ffec7b82 */ /* 0x000e620000000800 */
[----:B------:R-:W-:Y:S01]  /*0840*/  LOP3.LUT R12, R7, 0x40, RZ, 0xc0, !PT ;  /* 0x00000040070c7812 */ /* 0x000fe200078ec0ff */
[----:B------:R-:W-:Y:S01]  /*0850*/  ULDC UR7, c[0x0][0x230] ;  /* 0x00008c0000077ab9 */ /* 0x000fe20000000800 */
[----:B------:R-:W-:Y:S01]  /*0860*/  SGXT R10, R10, 0x1 ;  /* 0x000000010a0a781a */ /* 0x000fe20000000200 */
[----:B------:R-:W2:Y:S01]  /*0870*/  I2F.RP R5, R4 ;  /* 0x0000000400057306 */ /* 0x000ea20000209400 */
[----:B------:R-:W-:-:S02]  /*0880*/  ISETP.GE.AND P5, PT, R252, RZ, PT ;  /* 0x000000fffc00720c */ /* 0x000fc40003fa6270 */
[----:B------:R-:W-:Y:S02]  /*0890*/  CS2R R88, SRZ ;  /* 0x0000000000587805 */ /* 0x000fe4000001ff00 */
[----:B------:R-:W-:Y:S02]  /*08a0*/  ISETP.NE.AND P2, PT, R32, RZ, PT ;  /* 0x000000ff2000720c */ /* 0x000fe40003f45270 */
[----:B------:R-:W-:Y:S02]  /*08b0*/  CS2R R90, SRZ ;  /* 0x00000000005a7805 */ /* 0x000fe4000001ff00 */
[----:B------:R-:W-:Y:S02]  /*08c0*/  CS2R R92, SRZ ;  /* 0x00000000005c7805 */ /* 0x000fe4000001ff00 */
[----:B------:R-:W-:Y:S02]  /*08d0*/  CS2R R94, SRZ ;  /* 0x00000000005e7805 */ /* 0x000fe4000001ff00 */
[----:B------:R-:W-:Y:S01]  /*08e0*/  CS2R R96, SRZ ;  /* 0x0000000000607805 */ /* 0x000fe2000001ff00 */
[----:B0-----:R-:W0:Y:S01]  /*08f0*/  MUFU.RCP R8, R8 ;  /* 0x0000000800087308 */ /* 0x001e220000001000 */
[----:B------:R-:W-:-:S02]  /*0900*/  CS2R R98, SRZ ;  /* 0x0000000000627805 */ /* 0x000fc4000001ff00 */
[----:B------:R-:W-:Y:S02]  /*0910*/  CS2R R100, SRZ ;  /* 0x0000000000647805 */ /* 0x000fe4000001ff00 */
[----:B------:R-:W-:Y:S02]  /*0920*/  CS2R R102, SRZ ;  /* 0x0000000000667805 */ /* 0x000fe4000001ff00 */
[----:B------:R-:W-:Y:S02]  /*0930*/  CS2R R104, SRZ ;  /* 0x0000000000687805 */ /* 0x000fe4000001ff00 */
[----:B------:R-:W-:Y:S02]  /*0940*/  CS2R R106, SRZ ;  /* 0x00000000006a7805 */ /* 0x000fe4000001ff00 */
[----:B------:R-:W-:Y:S02]  /*0950*/  CS2R R108, SRZ ;  /* 0x00000000006c7805 */ /* 0x000fe4000001ff00 */
[----:B------:R-:W-:Y:S01]  /*0960*/  CS2R R110, SRZ ;  /* 0x00000000006e7805 */ /* 0x000fe2000001ff00 */
[----:B--2---:R-:W2:Y:S01]  /*0970*/  MUFU.RCP R5, R5 ;  /* 0x0000000500057308 */ /* 0x004ea20000001000 */
[----:B------:R-:W-:-:S02]  /*0980*/  CS2R R112, SRZ ;  /* 0x0000000000707805 */ /* 0x000fc4000001ff00 */
[----:B------:R-:W-:Y:S02]  /*0990*/  CS2R R114, SRZ ;  /* 0x0000000000727805 */ /* 0x000fe4000001ff00 */
[----:B------:R-:W-:Y:S01]  /*09a0*/  CS2R R116, SRZ ;  /* 0x0000000000747805 */ /* 0x000fe2000001ff00 */
[----:B-1----:R-:W-:Y:S01]  /*09b0*/  IMAD.SHL.U32 R242, R236, 0x20, RZ ;  /* 0x00000020ecf27824 */ /* 0x002fe200078e00ff */
[----:B------:R-:W-:Y:S02]  /*09c0*/  CS2R R118, SRZ ;  /* 0x0000000000767805 */ /* 0x000fe4000001ff00 */
[----:B------:R-:W-:Y:S02]  /*09d0*/  CS2R R120, SRZ ;  /* 0x0000000000787805 */ /* 0x000fe4000001ff00 */
[----:B------:R-:W-:Y:S02]  /*09e0*/  CS2R R122, SRZ ;  /* 0x00000000007a7805 */ /* 0x000fe4000001ff00 */
[----:B------:R-:W-:Y:S01]  /*09f0*/  CS2R R124, SRZ ;  /* 0x00000000007c7805 */ /* 0x000fe2000001ff00 */
[----:B0-----:R-:W-:Y:S01]  /*0a00*/  VIADD R9, R8, 0xffffffe ;  /* 0x0ffffffe08097836 */ /* 0x001fe20000000000 */
[----:B------:R-:W-:-:S02]  /*0a10*/  CS2R R126, SRZ ;  /* 0x00000000007e7805 */ /* 0x000fc4000001ff00 */
[----:B------:R-:W-:Y:S02]  /*0a20*/  CS2R R128, SRZ ;  /* 0x0000000000807805 */ /* 0x000fe4000001ff00 */
[----:B------:R-:W-:Y:S01]  /*0a30*/  CS2R R130, SRZ ;  /* 0x0000000000827805 */ /* 0x000fe2000001ff00 */
[----:B------:R0:W1:Y:S01]  /*0a40*/  F2I.FTZ.U32.TRUNC.NTZ R3, R9 ;  /* 0x0000000900037305 */ /* 0x000062000021f000 */
[----:B------:R-:W-:Y:S02]  /*0a50*/  CS2R R132, SRZ ;  /* 0x0000000000847805 */ /* 0x000fe4000001ff00 */
[----:B------:R-:W-:Y:S02]  /*0a60*/  CS2R R134, SRZ ;  /* 0x0000000000867805 */ /* 0x000fe4000001ff00 */
[----:B------:R-:W-:Y:S01]  /*0a70*/  CS2R R136, SRZ ;  /* 0x0000000000887805 */ /* 0x000fe2000001ff00 */
[----:B--2---:R-:W-:Y:S01]  /*0a80*/  VIADD R8, R5, 0xffffffe ;  /* 0x0ffffffe05087836 */ /* 0x004fe20000000000 */
[----:B------:R-:W-:-:S02]  /*0a90*/  SHF.R.S32.HI R5, RZ, 0x1f, R6 ;  /* 0x0000001fff057819 */ /* 0x000fc40000011406 */
[----:B------:R-:W-:Y:S02]  /*0aa0*/  CS2R R138, SRZ ;  /* 0x00000000008a7805 */ /* 0x000fe4000001ff00 */
[----:B------:R-:W-:Y:S02]  /*0ab0*/  CS2R R140, SRZ ;  /* 0x00000000008c7805 */ /* 0x000fe4000001ff00 */
[----:B------:R-:W-:Y:S02]  /*0ac0*/  CS2R R142, SRZ ;  /* 0x00000000008e7805 */ /* 0x000fe4000001ff00 */
[----:B0-----:R-:W-:Y:S02]  /*0ad0*/  SHF.R.U32.HI R9, RZ, 0x5, R7 ;  /* 0x00000005ff097819 */ /* 0x001fe40000011607 */
[----:B------:R-:W-:Y:S02]  /*0ae0*/  CS2R R144, SRZ ;  /* 0x0000000000907805 */ /* 0x000fe4000001ff00 */
[----:B------:R-:W-:Y:S01]  /*0af0*/  LEA.HI R6, R5, R6, RZ, 0x5 ;  /* 0x0000000605067211 */ /* 0x000fe200078f28ff */
[C---:B------:R-:W-:Y:S01]  /*0b00*/  IMAD.SHL.U32 R5, R7.reuse, 0x2, RZ ;  /* 0x0000000207057824 */ /* 0x040fe200078e00ff */
[----:B------:R-:W-:-:S02]  /*0b10*/  LOP3.LUT R7, R7, 0x1f, RZ, 0xc0, !PT ;  /* 0x0000001f07077812 */ /* 0x000fc400078ec0ff */
[----:B------:R-:W-:Y:S01]  /*0b20*/  CS2R R146, SRZ ;  /* 0x0000000000927805 */ /* 0x000fe2000001ff00 */
[----:B-1----:R-:W-:Y:S01]  /*0b30*/  IMAD.MOV R11, RZ, RZ, -R3 ;  /* 0x000000ffff0b7224 */ /* 0x002fe200078e0a03 */
[----:B------:R-:W-:Y:S02]  /*0b40*/  CS2R R148, SRZ ;  /* 0x0000000000947805 */ /* 0x000fe4000001ff00 */
[----:B------:R-:W-:Y:S02]  /*0b50*/  LOP3.LUT R5, R5, 0x7e, RZ, 0xc0, !PT ;  /* 0x0000007e05057812 */ /* 0x000fe400078ec0ff */
[----:B------:R-:W-:Y:S01]  /*0b60*/  CS2R R150, SRZ ;  /* 0x0000000000967805 */ /* 0x000fe2000001ff00 */
[----:B------:R-:W-:Y:S01]  /*0b70*/  IMAD R11, R11, R14, RZ ;  /* 0x0000000e0b0b7224 */ /* 0x000fe200078e02ff */
[----:B------:R-:W-:Y:S02]  /*0b80*/  CS2R R68, SRZ ;  /* 0x0000000000447805 */ /* 0x000fe4000001ff00 */
[----:B------:R-:W-:-:S02]  /*0b90*/  CS2R R70, SRZ ;  /* 0x0000000000467805 */ /* 0x000fc4000001ff00 */
[----:B------:R-:W-:Y:S01]  /*0ba0*/  CS2R R72, SRZ ;  /* 0x0000000000487805 */ /* 0x000fe2000001ff00 */
[----:B------:R-:W-:Y:S01]  /*0bb0*/  IMAD.HI.U32 R2, R3, R11, R2 ;  /* 0x0000000b03027227 */ /* 0x000fe200078e0002 */
[----:B------:R-:W-:Y:S01]  /*0bc0*/  CS2R R74, SRZ ;  /* 0x00000000004a7805 */ /* 0x000fe2000001ff00 */
[----:B------:R-:W0:Y:S01]  /*0bd0*/  F2I.FTZ.U32.TRUNC.NTZ R3, R8 ;  /* 0x0000000800037305 */ /* 0x000e22000021f000 */
[----:B------:R-:W-:Y:S02]  /*0be0*/  CS2R R76, SRZ ;  /* 0x00000000004c7805 */ /* 0x000fe4000001ff00 */
[----:B------:R-:W-:Y:S02]  /*0bf0*/  CS2R R78, SRZ ;  /* 0x00000000004e7805 */ /* 0x000fe4000001ff00 */
[----:B------:R-:W-:Y:S01]  /*0c00*/  CS2R R80, SRZ ;  /* 0x0000000000507805 */ /* 0x000fe2000001ff00 */
[----:B------:R-:W-:Y:S01]  /*0c10*/  IMAD.HI.U32 R2, R2, R13, RZ ;  /* 0x0000000d02027227 */ /* 0x000fe200078e00ff */
[----:B------:R-:W-:-:S02]  /*0c20*/  CS2R R82, SRZ ;  /* 0x0000000000527805 */ /* 0x000fc4000001ff00 */
[----:B------:R-:W-:Y:S02]  /*0c30*/  CS2R R84, SRZ ;  /* 0x0000000000547805 */ /* 0x000fe4000001ff00 */
[----:B------:R-:W-:Y:S01]  /*0c40*/  SHF.R.S32.HI R6, RZ, 0x5, R6 ;  /* 0x00000005ff067819 */ /* 0x000fe20000011406 */
[----:B------:R-:W-:Y:S01]  /*0c50*/  IMAD.MOV R2, RZ, RZ, -R2 ;  /* 0x000000ffff027224 */ /* 0x000fe200078e0a02 */
[----:B------:R-:W-:Y:S01]  /*0c60*/  CS2R R86, SRZ ;  /* 0x0000000000567805 */ /* 0x000fe2000001ff00 */
[----:B------:R-:W-:Y:S01]  /*0c70*/  IMAD R236, R7, R236, RZ ;  /* 0x000000ec07ec7224 */ /* 0x000fe200078e02ff */
[----:B------:R-:W-:Y:S01]  /*0c80*/  UMOV UR5, 0x7fffffdf ;  /* 0x7fffffdf00057882 */ /* 0x000fe20000000000 */
[----:B------:R-:W-:Y:S01]  /*0c90*/  IMAD R13, R14, R2, R13 ;  /* 0x000000020e0d7224 */ /* 0x000fe200078e020d */
[----:B------:R-:W-:Y:S01]  /*0ca0*/  SGXT.U32 R2, R9, 0x2 ;  /* 0x000000020902781a */ /* 0x000fe20000000000 */
[----:B0-----:R-:W-:-:S03]  /*0cb0*/  IMAD.MOV R9, RZ, RZ, -R3 ;  /* 0x000000ffff097224 */ /* 0x001fc600078e0a03 */
[----:B------:R-:W-:Y:S01]  /*0cc0*/  LOP3.LUT R24, R0, R251, R2, 0xfe, !PT ;  /* 0x000000fb00187212 */ /* 0x000fe200078efe02 */
[----:B------:R-:W-:Y:S01]  /*0cd0*/  IMAD.MOV.U32 R2, RZ, RZ, RZ ;  /* 0x000000ffff027224 */ /* 0x000fe200078e00ff */
[----:B------:R-:W-:Y:S01]  /*0ce0*/  ISETP.GT.U32.AND P0, PT, R14, R13, PT ;  /* 0x0000000d0e00720c */ /* 0x000fe20003f04070 */
[----:B------:R-:W-:Y:S01]  /*0cf0*/  IMAD R9, R9, R4, RZ ;  /* 0x0000000409097224 */ /* 0x000fe200078e02ff */
[C---:B------:R-:W-:Y:S02]  /*0d00*/  LOP3.LUT R16, R24.reuse, 0x7c, RZ, 0xfc, !PT ;  /* 0x0000007c18107812 */ /* 0x040fe400078efcff */
[C---:B------:R-:W-:Y:S01]  /*0d10*/  LOP3.LUT R18, R24.reuse, 0x78, RZ, 0xfc, !PT ;  /* 0x0000007818127812 */ /* 0x040fe200078efcff */
[----:B------:R-:W-:Y:S01]  /*0d20*/  IMAD.HI.U32 R8, R3, R9, R2 ;  /* 0x0000000903087227 */ /* 0x000fe200078e0002 */
[----:B------:R-:W-:Y:S02]  /*0d30*/  IABS R11, R16 ;  /* 0x00000010000b7213 */ /* 0x000fe40000000000 */
[----:B------:R-:W-:Y:S01]  /*0d40*/  LOP3.LUT R20, R24, 0x74, RZ, 0xfc, !PT ;  /* 0x0000007418147812 */ /* 0x000fe200078efcff */
[----:B------:R-:W-:Y:S01]  /*0d50*/  IMAD R2, R12, 0x40, R5 ;  /* 0x000000400c027824 */ /* 0x000fe200078e0205 */
[----:B------:R-:W-:Y:S01]  /*0d60*/  IABS R15, R18 ;  /* 0x00000012000f7213 */ /* 0x000fe20000000000 */
[----:B------:R-:W-:Y:S01]  /*0d70*/  IMAD.MOV.U32 R9, RZ, RZ, R11 ;  /* 0x000000ffff097224 */ /* 0x000fe200078e000b */
[----:B------:R-:W-:Y:S01]  /*0d80*/  LOP3.LUT R21, R24, 0x70, RZ, 0xfc, !PT ;  /* 0x0000007018157812 */ /* 0x000fe200078efcff */
[----:B------:R-:W-:Y:S01]  /*0d90*/  @!P0 IMAD.IADD R13, R13, 0x1, -R14 ;  /* 0x000000010d0d8824 */ /* 0x000fe200078e0a0e */
[----:B------:R-:W-:Y:S01]  /*0da0*/  IABS R17, R20 ;  /* 0x0000001400117213 */ /* 0x000fe20000000000 */
[----:B------:R-:W-:Y:S01]  /*0db0*/  IMAD.HI.U32 R3, R8, R9, RZ ;  /* 0x0000000908037227 */ /* 0x000fe200078e00ff */
[----:B------:R-:W-:-:S02]  /*0dc0*/  IABS R19, R21 ;  /* 0x0000001500137213 */ /* 0x000fc40000000000 */
[----:B------:R-:W-:Y:S01]  /*0dd0*/  ISETP.GT.U32.AND P0, PT, R14, R13, PT ;  /* 0x0000000d0e00720c */ /* 0x000fe20003f04070 */
[----:B------:R-:W-:Y:S01]  /*0de0*/  IMAD.MOV R11, RZ, RZ, -R3 ;  /* 0x000000ffff0b7224 */ /* 0x000fe200078e0a03 */
[----:B------:R-:W-:Y:S01]  /*0df0*/  LOP3.LUT R3, R5, 0x90, R10, 0x78, !PT ;  /* 0x0000009005037812 */ /* 0x000fe200078e780a */
[----:B------:R-:W-:Y:S01]  /*0e00*/  IMAD.HI.U32 R5, R8, R15, RZ ;  /* 0x0000000f08057227 */ /* 0x000fe200078e00ff */
[----:B------:R-:W-:Y:S02]  /*0e10*/  ISETP.GE.AND P4, PT, R16, RZ, PT ;  /* 0x000000ff1000720c */ /* 0x000fe40003f86270 */
[----:B------:R-:W-:Y:S01]  /*0e20*/  LOP3.LUT R16, R24, 0x68, RZ, 0xfc, !PT ;  /* 0x0000006818107812 */ /* 0x000fe200078efcff */
[----:B------:R-:W-:Y:S01]  /*0e30*/  IMAD R9, R4, R11, R9 ;  /* 0x0000000b04097224 */ /* 0x000fe200078e0209 */
[----:B------:R-:W-:Y:S01]  /*0e40*/  LOP3.LUT R22, R24, 0x40, RZ, 0xfc, !PT ;  /* 0x0000004018167812 */ /* 0x000fe200078efcff */
[----:B------:R-:W-:Y:S01]  /*0e50*/  IMAD.HI.U32 R10, R8, R17, RZ ;  /* 0x00000011080a7227 */ /* 0x000fe200078e00ff */
[----:B------:R-:W-:-:S02]  /*0e60*/  LOP3.LUT R26, R24, 0x3c, RZ, 0xfc, !PT ;  /* 0x0000003c181a7812 */ /* 0x000fc400078efcff */
[----:B------:R-:W-:Y:S01]  /*0e70*/  ISETP.GT.U32.AND P3, PT, R4, R9, PT ;  /* 0x000000090400720c */ /* 0x000fe20003f64070 */
[----:B------:R-:W-:Y:S01]  /*0e80*/  IMAD.MOV R5, RZ, RZ, -R5 ;  /* 0x000000ffff057224 */ /* 0x000fe200078e0a05 */
[----:B------:R-:W-:Y:S01]  /*0e90*/  IABS R39, R22 ;  /* 0x0000001600277213 */ /* 0x000fe20000000000 */
[----:B------:R-:W-:Y:S01]  /*0ea0*/  IMAD.HI.U32 R12, R8, R19, RZ ;  /* 0x00000013080c7227 */ /* 0x000fe200078e00ff */
[----:B------:R-:W-:Y:S02]  /*0eb0*/  IABS R41, R26 ;  /* 0x0000001a00297213 */ /* 0x000fe40000000000 */
[C---:B------:R-:W-:Y:S01]  /*0ec0*/  LOP3.LUT R28, R24.reuse, 0x30, RZ, 0xfc, !PT ;  /* 0x00000030181c7812 */ /* 0x040fe200078efcff */
[----:B------:R-:W-:Y:S01]  /*0ed0*/  @!P0 IMAD.IADD R13, R13, 0x1, -R14 ;  /* 0x000000010d0d8824 */ /* 0x000fe200078e0a0e */
[----:B------:R-:W-:Y:S01]  /*0ee0*/  LOP3.LUT R14, R24, 0x6c, RZ, 0xfc, !PT ;  /* 0x0000006c180e7812 */ /* 0x000fe200078efcff */
[----:B------:R-:W-:Y:S01]  /*0ef0*/  IMAD.MOV R10, RZ, RZ, -R10 ;  /* 0x000000ffff0a7224 */ /* 0x000fe200078e0a0a */
[----:B------:R-:W-:Y:S01]  /*0f00*/  ISETP.GE.AND P0, PT, R18, RZ, PT ;  /* 0x000000ff1200720c */ /* 0x000fe20003f06270 */
[----:B------:R-:W-:Y:S01]  /*0f10*/  IMAD R11, R4, R5, R15 ;  /* 0x00000005040b7224 */ /* 0x000fe200078e020f */
[----:B------:R-:W-:Y:S01]  /*0f20*/  LOP3.LUT R18, R24, 0x64, RZ, 0xfc, !PT ;  /* 0x0000006418127812 */ /* 0x000fe200078efcff */
[----:B------:R-:W-:Y:S01]  /*0f30*/  IMAD.MOV R12, RZ, RZ, -R12 ;  /* 0x000000ffff0c7224 */ /* 0x000fe200078e0a0c */
[----:B------:R-:W-:Y:S01]  /*0f40*/  IABS R45, R28 ;  /* 0x0000001c002d7213 */ /* 0x000fe20000000000 */
[----:B------:R-:W-:Y:S01]  /*0f50*/  IMAD.MOV.U32 R5, RZ, RZ, R13 ;  /* 0x000000ffff057224 */ /* 0x000fe200078e000d */
[C---:B------:R-:W-:Y:S01]  /*0f60*/  ISETP.GT.U32.AND P1, PT, R4.reuse, R11, PT ;  /* 0x0000000b0400720c */ /* 0x040fe20003f24070 */
[C---:B------:R-:W-:Y:S01]  /*0f70*/  IMAD R13, R4.reuse, R10, R17 ;  /* 0x0000000a040d7224 */ /* 0x040fe200078e0211 */
[----:B------:R-:W-:Y:S01]  /*0f80*/  IABS R17, R14 ;  /* 0x0000000e00117213 */ /* 0x000fe20000000000 */
[C---:B------:R-:W-:Y:S01]  /*0f90*/  IMAD R15, R4.reuse, R12, R19 ;  /* 0x0000000c040f7224 */ /* 0x040fe200078e0213 */
[----:B------:R-:W-:Y:S01]  /*0fa0*/  IABS R19, R16 ;  /* 0x0000001000137213 */ /* 0x000fe20000000000 */
[----:B------:R-:W-:Y:S01]  /*0fb0*/  @!P5 IMAD.MOV R5, RZ, RZ, -R5 ;  /* 0x000000ffff05d224 */ /* 0x000fe200078e0a05 */
[----:B------:R-:W-:Y:S01]  /*0fc0*/  @!P2 LOP3.LUT R5, RZ, R32, RZ, 0x33, !PT ;  /* 0x00000020ff05a212 */ /* 0x000fe200078e33ff */
[----:B------:R-:W-:Y:S01]  /*0fd0*/  @!P3 IMAD.IADD R9, R9, 0x1, -R4 ;  /* 0x000000010909b824 */ /* 0x000fe200078e0a04 */
[----:B------:R-:W-:Y:S01]  /*0fe0*/  ISETP.GT.U32.AND P6, PT, R4, R13, PT ;  /* 0x0000000d0400720c */ /* 0x000fe20003fc4070 */
[----:B------:R-:W-:Y:S01]  /*0ff0*/  IMAD.HI.U32 R10, R8, R17, RZ ;  /* 0x00000011080a7227 */ /* 0x000fe200078e00ff */
[----:B------:R-:W-:-:S02]  /*1000*/  ISETP.GT.U32.AND P2, PT, R4, R15, PT ;  /* 0x0000000f0400720c */ /* 0x000fc40003f44070 */
[----:B------:R-:W-:Y:S01]  /*1010*/  ISETP.GT.U32.AND P5, PT, R4, R9, PT ;  /* 0x000000090400720c */ /* 0x000fe20003fa4070 */
[----:B------:R-:W-:Y:S01]  /*1020*/  @!P1 IMAD.IADD R11, R11, 0x1, -R4 ;  /* 0x000000010b0b9824 */ /* 0x000fe200078e0a04 */
[----:B------:R-:W-:Y:S01]  /*1030*/  ISETP.GE.AND P3, PT, R20, RZ, PT ;  /* 0x000000ff1400720c */ /* 0x000fe20003f66270 */
[----:B------:R-:W-:Y:S01]  /*1040*/  IMAD.MOV R12, RZ, RZ, -R10 ;  /* 0x000000ffff0c7224 */ /* 0x000fe200078e0a0a */
[----:B------:R-:W-:Y:S01]  /*1050*/  LOP3.LUT R20, R24, 0x60, RZ, 0xfc, !PT ;  /* 0x0000006018147812 */ /* 0x000fe200078efcff */
[----:B------:R-:W-:Y:S01]  /*1060*/  IMAD.HI.U32 R10, R8, R19, RZ ;  /* 0x00000013080a7227 */ /* 0x000fe200078e00ff */
[----:B------:R-:W-:Y:S02]  /*1070*/  ISETP.GE.AND P1, PT, R21, RZ, PT ;  /* 0x000000ff1500720c */ /* 0x000fe40003f26270 */
[----:B------:R-:W-:Y:S01]  /*1080*/  IABS R21, R18 ;  /* 0x0000001200157213 */ /* 0x000fe20000000000 */
[--C-:B------:R-:W-:Y:S01]  /*1090*/  @!P6 IMAD.IADD R13, R13, 0x1, -R4.reuse ;  /* 0x000000010d0de824 */ /* 0x100fe200078e0a04 */
[C---:B------:R-:W-:Y:S01]  /*10a0*/  ISETP.GT.U32.AND P6, PT, R4.reuse, R11, PT ;  /* 0x0000000b0400720c */ /* 0x040fe20003fc4070 */
[--C-:B------:R-:W-:Y:S01]  /*10b0*/  @!P2 IMAD.IADD R15, R15, 0x1, -R4.reuse ;  /* 0x000000010f0fa824 */ /* 0x100fe200078e0a04 */
[----:B------:R-:W-:Y:S01]  /*10c0*/  IABS R23, R20 ;  /* 0x0000001400177213 */ /* 0x000fe20000000000 */
[----:B------:R-:W-:Y:S01]  /*10d0*/  @!P5 IMAD.IADD R9, R9, 0x1, -R4 ;  /* 0x000000010909d824 */ /* 0x000fe200078e0a04 */
[C---:B------:R-:W-:Y:S01]  /*10e0*/  ISETP.GT.U32.AND P2, PT, R4.reuse, R13, PT ;  /* 0x0000000d0400720c */ /* 0x040fe20003f44070 */
[C---:B------:R-:W-:Y:S01]  /*10f0*/  IMAD R17, R4.reuse, R12, R17 ;  /* 0x0000000c04117224 */ /* 0x040fe200078e0211 */
[----:B------:R-:W-:Y:S01]  /*1100*/  ISETP.GT.U32.AND P5, PT, R4, R15, PT ;  /* 0x0000000f0400720c */ /* 0x000fe20003fa4070 */
[----:B------:R-:W-:Y:S01]  /*1110*/  IMAD.MOV R10, RZ, RZ, -R10 ;  /* 0x000000ffff0a7224 */ /* 0x000fe200078e0a0a */
[----:B------:R-:W-:Y:S01]  /*1120*/  LOP3.LUT R30, R24, 0x2c, RZ, 0xfc, !PT ;  /* 0x0000002c181e7812 */ /* 0x000fe200078efcff */
[----:B------:R-:W-:Y:S01]  /*1130*/  IMAD.HI.U32 R12, R8, R23, RZ ;  /* 0x00000017080c7227 */ /* 0x000fe200078e00ff */
[----:B------:R-:W-:-:S02]  /*1140*/  IABS R67, R24 ;  /* 0x0000001800437213 */ /* 0x000fc40000000000 */
[----:B------:R-:W-:Y:S01]  /*1150*/  IABS R47, R30 ;  /* 0x0000001e002f7213 */ /* 0x000fe20000000000 */
[--C-:B------:R-:W-:Y:S01]  /*1160*/  @!P6 IMAD.IADD R11, R11, 0x1, -R4.reuse ;  /* 0x000000010b0be824 */ /* 0x100fe200078e0a04 */
[C---:B------:R-:W-:Y:S01]  /*1170*/  ISETP.GT.U32.AND P6, PT, R4.reuse, R17, PT ;  /* 0x000000110400720c */ /* 0x040fe20003fc4070 */
[----:B------:R-:W-:Y:S01]  /*1180*/  IMAD R19, R4, R10, R19 ;  /* 0x0000000a04137224 */ /* 0x000fe200078e0213 */
[----:B------:R-:W-:Y:S01]  /*1190*/  LOP3.LUT R32, R24, 0x8, RZ, 0xfc, !PT ;  /* 0x0000000818207812 */ /* 0x000fe200078efcff */
[--C-:B------:R-:W-:Y:S01]  /*11a0*/  @!P2 IMAD.IADD R13, R13, 0x1, -R4.reuse ;  /* 0x000000010d0da824 */ /* 0x100fe200078e0a04 */
[----:B------:R-:W-:Y:S01]  /*11b0*/  ISETP.GE.AND P2, PT, R14, RZ, PT ;  /* 0x000000ff0e00720c */ /* 0x000fe20003f46270 */
[----:B------:R-:W-:Y:S01]  /*11c0*/  @!P5 IMAD.IADD R15, R15, 0x1, -R4 ;  /* 0x000000010f0fd824 */ /* 0x000fe200078e0a04 */
[----:B------:R-:W-:Y:S01]  /*11d0*/  ISETP.GT.U32.AND P5, PT, R4, R19, PT ;  /* 0x000000130400720c */ /* 0x000fe20003fa4070 */
[----:B------:R-:W-:Y:S01]  /*11e0*/  IMAD.HI.U32 R10, R8, R21, RZ ;  /* 0x00000015080a7227 */ /* 0x000fe200078e00ff */
[----:B------:R-:W-:-:S02]  /*11f0*/  LOP3.LUT R14, R24, 0x5c, RZ, 0xfc, !PT ;  /* 0x0000005c180e7812 */ /* 0x000fc400078efcff */
[----:B------:R-:W-:Y:S01]  /*1200*/  IABS R63, R32 ;  /* 0x00000020003f7213 */ /* 0x000fe20000000000 */
[----:B------:R-:W-:Y:S01]  /*1210*/  IMAD.MOV R10, RZ, RZ, -R10 ;  /* 0x000000ffff0a7224 */ /* 0x000fe200078e0a0a */
[----:B------:R-:W-:Y:S01]  /*1220*/  IABS R25, R14 ;  /* 0x0000000e00197213 */ /* 0x000fe20000000000 */
[----:B------:R-:W-:Y:S01]  /*1230*/  @!P6 IMAD.IADD R17, R17, 0x1, -R4 ;  /* 0x000000011111e824 */ /* 0x000fe200078e0a04 */
[----:B------:R-:W-:Y:S01]  /*1240*/  ISETP.GE.AND P6, PT, R16, RZ, PT ;  /* 0x000000ff1000720c */ /* 0x000fe20003fc6270 */
[----:B------:R-:W-:Y:S01]  /*1250*/  IMAD.MOV R12, RZ, RZ, -R12 ;  /* 0x000000ffff0c7224 */ /* 0x000fe200078e0a0c */
[----:B------:R-:W-:Y:S01]  /*1260*/  LOP3.LUT R16, R24, 0x58, RZ, 0xfc, !PT ;  /* 0x0000005818107812 */ /* 0x000fe200078efcff */
[C---:B------:R-:W-:Y:S01]  /*1270*/  IMAD R21, R4.reuse, R10, R21 ;  /* 0x0000000a04157224 */ /* 0x040fe200078e0215 */
[----:B------:R-:W-:Y:S01]  /*1280*/  LOP3.LUT R250, R3, 0x20, RZ, 0x3c, !PT ;  /* 0x0000002003fa7812 */ /* 0x000fe200078e3cff */
[----:B------:R-:W-:Y:S01]  /*1290*/  @!P5 IMAD.IADD R19, R19, 0x1, -R4 ;  /* 0x000000011313d824 */ /* 0x000fe200078e0a04 */
[C---:B------:R-:W-:Y:S01]  /*12a0*/  ISETP.GT.U32.AND P5, PT, R4.reuse, R17, PT ;  /* 0x000000110400720c */ /* 0x040fe20003fa4070 */
[C---:B------:R-:W-:Y:S01]  /*12b0*/  IMAD R23, R4.reuse, R12, R23 ;  /* 0x0000000c04177224 */ /* 0x040fe200078e0217 */
[----:B------:R-:W-:Y:S01]  /*12c0*/  IABS R27, R16 ;  /* 0x00000010001b7213 */ /* 0x000fe20000000000 */
[----:B------:R-:W-:Y:S01]  /*12d0*/  @!P0 IMAD.MOV R11, RZ, RZ, -R11 ;  /* 0x000000ffff0b8224 */ /* 0x000fe200078e0a0b */
[----:B------:R-:W-:Y:S01]  /*12e0*/  ISETP.GT.U32.AND P0, PT, R4, R19, PT ;  /* 0x000000130400720c */ /* 0x000fe20003f04070 */
[----:B------:R-:W-:-:S02]  /*12f0*/  IMAD.MOV.U32 R10, RZ, RZ, R9 ;  /* 0x000000ffff0a7224 */ /* 0x000fc400078e0009 */
[----:B------:R-:W-:-:S04]  /*1300*/  IMAD.HI.U32 R9, R8, R25, RZ ;  /* 0x0000001908097227 */ /* 0x000fc800078e00ff */
[----:B------:R-:W-:Y:S01]  /*1310*/  @!P3 IMAD.MOV R13, RZ, RZ, -R13 ;  /* 0x000000ffff0db224 */ /* 0x000fe200078e0a0d */
[----:B------:R-:W-:Y:S01]  /*1320*/  ISETP.GT.U32.AND P3, PT, R4, R23, PT ;  /* 0x000000170400720c */ /* 0x000fe20003f64070 */
[----:B------:R-:W-:-:S04]  /*1330*/  IMAD.HI.U32 R12, R8, R27, RZ ;  /* 0x0000001b080c7227 */ /* 0x000fc800078e00ff */
[----:B------:R-:W-:Y:S02]  /*1340*/  IMAD.MOV R9, RZ, RZ, -R9 ;  /* 0x000000ffff097224 */ /* 0x000fe400078e0a09 */
[----:B------:R-:W-:Y:S01]  /*1350*/  @!P5 IMAD.IADD R17, R17, 0x1, -R4 ;  /* 0x000000011111d824 */ /* 0x000fe200078e0a04 */
[----:B------:R-:W-:Y:S01]  /*1360*/  ISETP.GE.AND P5, PT, R20, RZ, PT ;  /* 0x000000ff1400720c */ /* 0x000fe20003fa6270 */
[----:B------:R-:W-:Y:S01]  /*1370*/  IMAD.MOV R12, RZ, RZ, -R12 ;  /* 0x000000ffff0c7224 */ /* 0x000fe200078e0a0c */
[----:B------:R-:W-:Y:S01]  /*1380*/  LOP3.LUT R20, R24, 0x44, RZ, 0xfc, !PT ;  /* 0x0000004418147812 */ /* 0x000fe200078efcff */
[C---:B------:R-:W-:Y:S02]  /*1390*/  IMAD R9, R4.reuse, R9, R25 ;  /* 0x0000000904097224 */ /* 0x040fe400078e0219 */
[----:B------:R-:W-:Y:S01]  /*13a0*/  @!P4 IMAD.MOV R10, RZ, RZ, -R10 ;  /* 0x000000ffff0ac224 */ /* 0x000fe200078e0a0a */
[----:B------:R-:W-:Y:S01]  /*13b0*/  ISETP.GT.U32.AND P4, PT, R4, R21, PT ;  /* 0x000000150400720c */ /* 0x000fe20003f84070 */
[--C-:B------:R-:W-:Y:S01]  /*13c0*/  @!P0 IMAD.IADD R19, R19, 0x1, -R4.reuse ;  /* 0x0000000113138824 */ /* 0x100fe200078e0a04 */
[----:B------:R-:W-:Y:S01]  /*13d0*/  ISETP.GE.AND P0, PT, R14, RZ, PT ;  /* 0x000000ff0e00720c */ /* 0x000fe20003f06270 */
[----:B------:R-:W-:Y:S01]  /*13e0*/  IMAD R25, R4, R12, R27 ;  /* 0x0000000c04197224 */ /* 0x000fe200078e021b */
[----:B------:R-:W-:Y:S01]  /*13f0*/  LOP3.LUT R14, R24, 0x54, RZ, 0xfc, !PT ;  /* 0x00000054180e7812 */ /* 0x000fe200078efcff */
[----:B------:R-:W-:Y:S01]  /*1400*/  @!P2 IMAD.MOV R17, RZ, RZ, -R17 ;  /* 0x000000ffff11a224 */ /* 0x000fe200078e0a11 */
[C---:B------:R-:W-:Y:S01]  /*1410*/  ISETP.GT.U32.AND P2, PT, R4.reuse, R9, PT ;  /* 0x000000090400720c */ /* 0x040fe20003f44070 */
[--C-:B------:R-:W-:Y:S01]  /*1420*/  @!P3 IMAD.IADD R23, R23, 0x1, -R4.reuse ;  /* 0x000000011717b824 */ /* 0x100fe200078e0a04 */
[----:B------:R-:W-:Y:S01]  /*1430*/  IABS R27, R14 ;  /* 0x0000000e001b7213 */ /* 0x000fe20000000000 */
[----:B------:R-:W-:Y:S01]  /*1440*/  @!P6 IMAD.MOV R19, RZ, RZ, -R19 ;  /* 0x000000ffff13e224 */ /* 0x000fe200078e0a13 */
[C---:B------:R-:W-:Y:S01]  /*1450*/  ISETP.GT.U32.AND P6, PT, R4.reuse, R25, PT ;  /* 0x000000190400720c */ /* 0x040fe20003fc4070 */
[----:B------:R-:W-:Y:S01]  /*1460*/  @!P1 IMAD.MOV R15, RZ, RZ, -R15 ;  /* 0x000000ffff0f9224 */ /* 0x000fe200078e0a0f */
[----:B------:R-:W-:Y:S01]  /*1470*/  ISETP.GT.U32.AND P3, PT, R4, R23, PT ;  /* 0x000000170400720c */ /* 0x000fe20003f64070 */
[----:B------:R-:W-:Y:S01]  /*1480*/  @!P4 IMAD.IADD R21, R21, 0x1, -R4 ;  /* 0x000000011515c824 */ /* 0x000fe200078e0a04 */
[----:B------:R-:W-:Y:S01]  /*1490*/  ISETP.GE.AND P1, PT, R18, RZ, PT ;  /* 0x000000ff1200720c */ /* 0x000fe20003f26270 */
[----:B------:R-:W-:Y:S01]  /*14a0*/  IMAD.HI.U32 R12, R8, R27, RZ ;  /* 0x0000001b080c7227 */ /* 0x000fe200078e00ff */
[----:B------:R-:W-:-:S02]  /*14b0*/  LOP3.LUT R18, R24, 0x50, RZ, 0xfc, !PT ;  /* 0x0000005018127812 */ /* 0x000fc400078efcff */
[C---:B------:R-:W-:Y:S01]  /*14c0*/  ISETP.GT.U32.AND P4, PT, R4.reuse, R21, PT ;  /* 0x000000150400720c */ /* 0x040fe20003f84070 */
[----:B------:R-:W-:Y:S01]  /*14d0*/  @!P2 IMAD.IADD R9, R9, 0x1, -R4 ;  /* 0x000000010909a824 */ /* 0x000fe200078e0a04 */
[----:B------:R-:W-:Y:S01]  /*14e0*/  IABS R29, R18 ;  /* 0x00000012001d7213 */ /* 0x000fe20000000000 */
[----:B------:R-:W-:Y:S01]  /*14f0*/  IMAD.MOV R12, RZ, RZ, -R12 ;  /* 0x000000ffff0c7224 */ /* 0x000fe200078e0a0c */
[----:B------:R-:W-:Y:S01]  /*1500*/  IABS R37, R20 ;  /* 0x0000001400257213 */ /* 0x000fe20000000000 */
[--C-:B------:R-:W-:Y:S01]  /*1510*/  @!P6 IMAD.IADD R25, R25, 0x1, -R4.reuse ;  /* 0x000000011919e824 */ /* 0x100fe200078e0a04 */
[----:B------:R-:W-:Y:S01]  /*1520*/  ISETP.GT.U32.AND P2, PT, R4, R9, PT ;  /* 0x000000090400720c */ /* 0x000fe20003f44070 */
[----:B------:R-:W-:Y:S01]  /*1530*/  @!P3 IMAD.IADD R23, R23, 0x1, -R4 ;  /* 0x000000011717b824 */ /* 0x000fe200078e0a04 */
[----:B------:R-:W-:Y:S01]  /*1540*/  ISETP.GE.AND P3, PT, R14, RZ, PT ;  /* 0x000000ff0e00720c */ /* 0x000fe20003f66270 */
[----:B------:R-:W-:Y:S01]  /*1550*/  IMAD.HI.U32 R14, R8, R29, RZ ;  /* 0x0000001d080e7227 */ /* 0x000fe200078e00ff */
[----:B------:R-:W-:-:S03]  /*1560*/  ISETP.GT.U32.AND P6, PT, R4, R25, PT ;  /* 0x000000190400720c */ /* 0x000fc60003fc4070 */
[----:B------:R-:W-:Y:S02]  /*1570*/  IMAD.MOV R14, RZ, RZ, -R14 ;  /* 0x000000ffff0e7224 */ /* 0x000fe400078e0a0e */
[----:B------:R-:W-:Y:S02]  /*1580*/  IMAD R27, R4, R12, R27 ;  /* 0x0000000c041b7224 */ /* 0x000fe400078e021b */
[--C-:B------:R-:W-:Y:S01]  /*1590*/  @!P4 IMAD.IADD R21, R21, 0x1, -R4.reuse ;  /* 0x000000011515c824 */ /* 0x100fe200078e0a04 */
[----:B------:R-:W-:Y:S01]  /*15a0*/  ISETP.GE.AND P4, PT, R16, RZ, PT ;  /* 0x000000ff1000720c */ /* 0x000fe20003f86270 */
[----:B------:R-:W-:Y:S01]  /*15b0*/  IMAD R29, R4, R14, R29 ;  /* 0x0000000e041d7224 */ /* 0x000fe200078e021d */
[----:B------:R-:W-:Y:S01]  /*15c0*/  LOP3.LUT R16, R24, 0x4c, RZ, 0xfc, !PT ;  /* 0x0000004c18107812 */ /* 0x000fe200078efcff */
[--C-:B------:R-:W-:Y:S01]  /*15d0*/  @!P2 IMAD.IADD R9, R9, 0x1, -R4.reuse ;  /* 0x000000010909a824 */ /* 0x100fe200078e0a04 */
[C---:B------:R-:W-:Y:S01]  /*15e0*/  ISETP.GT.U32.AND P2, PT, R4.reuse, R27, PT ;  /* 0x0000001b0400720c */ /* 0x040fe20003f44070 */
[----:B------:R-:W-:Y:S01]  /*15f0*/  @!P6 IMAD.IADD R25, R25, 0x1, -R4 ;  /* 0x000000011919e824 */ /* 0x000fe200078e0a04 */
[----:B------:R-:W-:Y:S01]  /*1600*/  ISETP.GT.U32.AND P6, PT, R4, R29, PT ;  /* 0x0000001d0400720c */ /* 0x000fe20003fc4070 */
[----:B------:R-:W-:Y:S01]  /*1610*/  @!P1 IMAD.MOV R21, RZ, RZ, -R21 ;  /* 0x000000ffff159224 */ /* 0x000fe200078e0a15 */
[----:B------:R-:W-:Y:S01]  /*1620*/  IABS R31, R16 ;  /* 0x00000010001f7213 */ /* 0x000fe20000000000 */
[----:B------:R-:W-:Y:S01]  /*1630*/  IMAD.HI.U32 R14, R8, R37, RZ ;  /* 0x00000025080e7227 */ /* 0x000fe200078e00ff */
[----:B------:R-:W-:-:S02]  /*1640*/  ISETP.GE.AND P1, PT, R18, RZ, PT ;  /* 0x000000ff1200720c */ /* 0x000fc40003f26270 */
[----:B------:R-:W-:Y:S01]  /*1650*/  LOP3.LUT R18, R24, 0x48, RZ, 0xfc, !PT ;  /* 0x0000004818127812 */ /* 0x000fe200078efcff */
[----:B------:R-:W-:-:S03]  /*1660*/  IMAD.HI.U32 R12, R8, R31, RZ ;  /* 0x0000001f080c7227 */ /* 0x000fc600078e00ff */
[----:B------:R-:W-:Y:S01]  /*1670*/  IABS R35, R18 ;  /* 0x0000001200237213 */ /* 0x000fe20000000000 */
[----:B------:R-:W-:Y:S02]  /*1680*/  @!P2 IMAD.IADD R27, R27, 0x1, -R4 ;  /* 0x000000011b1ba824 */ /* 0x000fe400078e0a04 */
[----:B------:R-:W-:Y:S02]  /*1690*/  IMAD.MOV R12, RZ, RZ, -R12 ;  /* 0x000000ffff0c7224 */ /* 0x000fe400078e0a0c */
[----:B------:R-:W-:Y:S01]  /*16a0*/  @!P6 IMAD.IADD R29, R29, 0x1, -R4 ;  /* 0x000000011d1de824 */ /* 0x000fe200078e0a04 */
[C---:B------:R-:W-:Y:S01]  /*16b0*/  ISETP.GT.U32.AND P6, PT, R4.reuse, R27, PT ;  /* 0x0000001b0400720c */ /* 0x040fe20003fc4070 */
[----:B------:R-:W-:Y:S02]  /*16c0*/  IMAD R31, R4, R12, R31 ;  /* 0x0000000c041f7224 */ /* 0x000fe400078e021f */
[----:B------:R-:W-:-:S03]  /*16d0*/  IMAD.HI.U32 R12, R8, R35, RZ ;  /* 0x00000023080c7227 */ /* 0x000fc600078e00ff */
[C---:B------:R-:W-:Y:S01]  /*16e0*/  ISETP.GT.U32.AND P2, PT, R4.reuse, R31, PT ;  /* 0x0000001f0400720c */ /* 0x040fe20003f44070 */
[----:B------:R-:W-:Y:S02]  /*16f0*/  IMAD.MOV R12, RZ, RZ, -R12 ;  /* 0x000000ffff0c7224 */ /* 0x000fe400078e0a0c */
[----:B------:R-:W-:Y:S02]  /*1700*/  IMAD.MOV R14, RZ, RZ, -R14 ;  /* 0x000000ffff0e7224 */ /* 0x000fe400078e0a0e */
[C---:B------:R-:W-:Y:S02]  /*1710*/  IMAD R35, R4.reuse, R12, R35 ;  /* 0x0000000c04237224 */ /* 0x040fe400078e0223 */
[----:B------:R-:W-:Y:S02]  /*1720*/  @!P6 IMAD.IADD R27, R27, 0x1, -R4 ;  /* 0x000000011b1be824 */ /* 0x000fe400078e0a04 */
[----:B------:R-:W-:Y:S01]  /*1730*/  IMAD.MOV.U32 R12, RZ, RZ, R9 ;  /* 0x000000ffff0c7224 */ /* 0x000fe200078e0009 */
[----:B------:R-:W-:Y:S01]  /*1740*/  ISETP.GT.U32.AND P6, PT, R4, R35, PT ;  /* 0x000000230400720c */ /* 0x000fe20003fc4070 */
[----:B------:R-:W-:-:S04]  /*1750*/  IMAD.HI.U32 R9, R8, R39, RZ ;  /* 0x0000002708097227 */ /* 0x000fc800078e00ff */
[----:B------:R-:W-:Y:S02]  /*1760*/  IMAD.MOV R9, RZ, RZ, -R9 ;  /* 0x000000ffff097224 */ /* 0x000fe400078e0a09 */
[--C-:B------:R-:W-:Y:S01]  /*1770*/  @!P2 IMAD.IADD R31, R31, 0x1, -R4.reuse ;  /* 0x000000011f1fa824 */ /* 0x100fe200078e0a04 */
[C---:B------:R-:W-:Y:S01]  /*1780*/  ISETP.GT.U32.AND P2, PT, R4.reuse, R29, PT ;  /* 0x0000001d0400720c */ /* 0x040fe20003f44070 */
[C---:B------:R-:W-:Y:S02]  /*1790*/  IMAD R9, R4.reuse, R9, R39 ;  /* 0x0000000904097224 */ /* 0x040fe400078e0227 */
[C---:B------:R-:W-:Y:S02]  /*17a0*/  IMAD R37, R4.reuse, R14, R37 ;  /* 0x0000000e04257224 */ /* 0x040fe400078e0225 */
[----:B------:R-:W-:Y:S01]  /*17b0*/  @!P6 IMAD.IADD R35, R35, 0x1, -R4 ;  /* 0x000000012323e824 */ /* 0x000fe200078e0a04 */
[----:B------:R-:W-:Y:S01]  /*17c0*/  ISETP.GT.U32.AND P6, PT, R4, R9, PT ;  /* 0x000000090400720c */ /* 0x000fe20003fc4070 */
[----:B------:R-:W-:-:S04]  /*17d0*/  IMAD.HI.U32 R14, R8, R41, RZ ;  /* 0x00000029080e7227 */ /* 0x000fc800078e00ff */
[----:B------:R-:W-:Y:S01]  /*17e0*/  @!P0 IMAD.MOV R12, RZ, RZ, -R12 ;  /* 0x000000ffff0c8224 */ /* 0x000fe200078e0a0c */
[----:B------:R-:W-:Y:S01]  /*17f0*/  ISETP.GT.U32.AND P0, PT, R4, R31, PT ;  /* 0x0000001f0400720c */ /* 0x000fe20003f04070 */
[----:B------:R-:W-:Y:S01]  /*1800*/  @!P2 IMAD.IADD R29, R29, 0x1, -R4 ;  /* 0x000000011d1da824 */ /* 0x000fe200078e0a04 */
[----:B------:R-:W-:Y:S01]  /*1810*/  ISETP.GE.AND P2, PT, R20, RZ, PT ;  /* 0x000000ff1400720c */ /* 0x000fe20003f46270 */
[----:B------:R-:W-:Y:S01]  /*1820*/  IMAD.MOV R14, RZ, RZ, -R14 ;  /* 0x000000ffff0e7224 */ /* 0x000fe200078e0a0e */
[----:B------:R-:W-:Y:S01]  /*1830*/  LOP3.LUT R20, R24, 0x38, RZ, 0xfc, !PT ;  /* 0x0000003818147812 */ /* 0x000fe200078efcff */
[----:B------:R-:W-:Y:S01]  /*1840*/  @!P3 IMAD.MOV R27, RZ, RZ, -R27 ;  /* 0x000000ffff1bb224 */ /* 0x000fe200078e0a1b */
[C---:B------:R-:W-:Y:S01]  /*1850*/  ISETP.GT.U32.AND P3, PT, R4.reuse, R37, PT ;  /* 0x000000250400720c */ /* 0x040fe20003f64070 */
[----:B------:R-:W-:Y:S01]  /*1860*/  IMAD R39, R4, R14, R41 ;  /* 0x0000000e04277224 */ /* 0x000fe200078e0229 */
[----:B------:R-:W-:Y:S01]  /*1870*/  IABS R41, R20 ;  /* 0x0000001400297213 */ /* 0x000fe20000000000 */
[----:B------:R-:W-:-:S02]  /*1880*/  @!P6 IMAD.IADD R9, R9, 0x1, -R4 ;  /* 0x000000010909e824 */ /* 0x000fc400078e0a04 */
[----:B------:R-:W-:Y:S02]  /*1890*/  @!P1 IMAD.MOV R29, RZ, RZ, -R29 ;  /* 0x000000ffff1d9224 */ /* 0x000fe400078e0a1d */
[----:B------:R-:W-:Y:S01]  /*18a0*/  IMAD.HI.U32 R14, R8, R41, RZ ;  /* 0x00000029080e7227 */ /* 0x000fe200078e00ff */
[----:B------:R-:W-:-:S03]  /*18b0*/  ISETP.GT.U32.AND P6, PT, R4, R9, PT ;  /* 0x000000090400720c */ /* 0x000fc60003fc4070 */
[----:B------:R-:W-:Y:S01]  /*18c0*/  @!P0 IMAD.IADD R31, R31, 0x1, -R4 ;  /* 0x000000011f1f8824 */ /* 0x000fe200078e0a04 */
[----:B------:R-:W-:Y:S01]  /*18d0*/  ISETP.GE.AND P0, PT, R22, RZ, PT ;  /* 0x000000ff1600720c */ /* 0x000fe20003f06270 */
[----:B------:R-:W-:Y:S01]  /*18e0*/  IMAD.MOV R14, RZ, RZ, -R14 ;  /* 0x000000ffff0e7224 */ /* 0x000fe200078e0a0e */
[----:B------:R-:W-:Y:S01]  /*18f0*/  LOP3.LUT R22, R24, 0x34, RZ, 0xfc, !PT ;  /* 0x0000003418167812 */ /* 0x000fe200078efcff */
[--C-:B------:R-:W-:Y:S01]  /*1900*/  @!P3 IMAD.IADD R37, R37, 0x1, -R4.reuse ;  /* 0x000000012525b824 */ /* 0x100fe200078e0a04 */
[C---:B------:R-:W-:Y:S01]  /*1910*/  ISETP.GT.U32.AND P3, PT, R4.reuse, R35, PT ;  /* 0x000000230400720c */ /* 0x040fe20003f64070 */
[C---:B------:R-:W-:Y:S01]  /*1920*/  IMAD R41, R4.reuse, R14, R41 ;  /* 0x0000000e04297224 */ /* 0x040fe200078e0229 */
[----:B------:R-:W-:Y:S01]  /*1930*/  IABS R43, R22 ;  /* 0x00000016002b7213 */ /* 0x000fe20000000000 */
[----:B------:R-:W-:Y:S01]  /*1940*/  @!P5 IMAD.MOV R23, RZ, RZ, -R23 ;  /* 0x000000ffff17d224 */ /* 0x000fe200078e0a17 */
[C---:B------:R-:W-:Y:S01]  /*1950*/  ISETP.GT.U32.AND P1, PT, R4.reuse, R37, PT ;  /* 0x000000250400720c */ /* 0x040fe20003f24070 */
[----:B------:R-:W-:Y:S01]  /*1960*/  @!P6 IMAD.IADD R9, R9, 0x1, -R4 ;  /* 0x000000010909e824 */ /* 0x000fe200078e0a04 */
[----:B------:R-:W-:Y:S01]  /*1970*/  ISETP.GT.U32.AND P6, PT, R4, R41, PT ;  /* 0x000000290400720c */ /* 0x000fe20003fc4070 */
[----:B------:R-:W-:Y:S01]  /*1980*/  IMAD.HI.U32 R14, R8, R43, RZ ;  /* 0x0000002b080e7227 */ /* 0x000fe200078e00ff */
[----:B------:R-:W-:-:S03]  /*1990*/  ISETP.GE.AND P5, PT, R16, RZ, PT ;  /* 0x000000ff1000720c */ /* 0x000fc60003fa6270 */
[----:B------:R-:W-:-:S04]  /*19a0*/  IMAD.HI.U32 R16, R8, R45, RZ ;  /* 0x0000002d08107227 */ /* 0x000fc800078e00ff */
[----:B------:R-:W-:Y:S02]  /*19b0*/  IMAD.MOV R14, RZ, RZ, -R14 ;  /* 0x000000ffff0e7224 */ /* 0x000fe400078e0a0e */
[----:B------:R-:W-:Y:S02]  /*19c0*/  IMAD.MOV R16, RZ, RZ, -R16 ;  /* 0x000000ffff107224 */ /* 0x000fe400078e0a10 */
[----:B------:R-:W-:Y:S02]  /*19d0*/  IMAD R43, R4, R14, R43 ;  /* 0x0000000e042b7224 */ /* 0x000fe400078e022b */
[----:B------:R-:W-:Y:S01]  /*19e0*/  @!P4 IMAD.MOV R25, RZ, RZ, -R25 ;  /* 0x000000ffff19c224 */ /* 0x000fe200078e0a19 */
[----:B------:R-:W-:Y:S01]  /*19f0*/  ISETP.GE.AND P4, PT, R18, RZ, PT ;  /* 0x000000ff1200720c */ /* 0x000fe20003f86270 */
        /* <DEDUP_REMOVED lines=8> */
[----:B------:R-:W-:Y:S01]  /*1a80*/  IMAD.HI.U32 R18, R8, R47, RZ ;  /* 0x0000002f08127227 */ /* 0x000fe200078e00ff */
[----:B------:R-:W-:-:S03]  /*1a90*/  IABS R55, R26 ;  /* 0x0000001a00377213 */ /* 0x000fc60000000000 */
[----:B------:R-:W-:Y:S01]  /*1aa0*/  @!P2 IMAD.MOV R37, RZ, RZ, -R37 ;  /* 0x000000ffff25a224 */ /* 0x000fe200078e0a25 */
[C---:B------:R-:W-:Y:S01]  /*1ab0*/  ISETP.GT.U32.AND P2, PT, R4.reuse, R45, PT ;  /* 0x0000002d0400720c */ /* 0x040fe20003f44070 */
[----:B------:R-:W-:Y:S02]  /*1ac0*/  IMAD.MOV R18, RZ, RZ, -R18 ;  /* 0x000000ffff127224 */ /* 0x000fe400078e0a12 */
[----:B------:R-:W-:Y:S01]  /*1ad0*/  @!P4 IMAD.MOV R35, RZ, RZ, -R35 ;  /* 0x000000ffff23c224 */ /* 0x000fe200078e0a23 */
[C---:B------:R-:W-:Y:S01]  /*1ae0*/  ISETP.GT.U32.AND P4, PT, R4.reuse, R41, PT ;  /* 0x000000290400720c */ /* 0x040fe20003f84070 */
[----:B------:R-:W-:Y:S01]  /*1af0*/  IMAD R47, R4, R18, R47 ;  /* 0x00000012042f7224 */ /* 0x000fe200078e022f */
[----:B------:R-:W-:Y:S01]  /*1b00*/  LOP3.LUT R18, R24, 0x28, RZ, 0xfc, !PT ;  /* 0x0000002818127812 */ /* 0x000fe200078efcff */
[--C-:B------:R-:W-:Y:S01]  /*1b10*/  @!P6 IMAD.IADD R43, R43, 0x1, -R4.reuse ;  /* 0x000000012b2be824 */ /* 0x100fe200078e0a04 */
[----:B------:R-:W-:Y:S01]  /*1b20*/  ISETP.GE.AND P6, PT, R30, RZ, PT ;  /* 0x000000ff1e00720c */ /* 0x000fe20003fc6270 */
[--C-:B------:R-:W-:Y:S01]  /*1b30*/  @!P3 IMAD.IADD R39, R39, 0x1, -R4.reuse ;  /* 0x000000012727b824 */ /* 0x100fe200078e0a04 */
[----:B------:R-:W-:Y:S01]  /*1b40*/  IABS R49, R18 ;  /* 0x0000001200317213 */ /* 0x000fe20000000000 */
[----:B------:R-:W-:Y:S01]  /*1b50*/  @!P5 IMAD.MOV R31, RZ, RZ, -R31 ;  /* 0x000000ffff1fd224 */ /* 0x000fe200078e0a1f */
[----:B------:R-:W-:Y:S01]  /*1b60*/  ISETP.GE.AND P3, PT, R20, RZ, PT ;  /* 0x000000ff1400720c */ /* 0x000fe20003f66270 */
[----:B------:R-:W-:Y:S01]  /*1b70*/  @!P2 IMAD.IADD R45, R45, 0x1, -R4 ;  /* 0x000000012d2da824 */ /* 0x000fe200078e0a04 */
[C---:B------:R-:W-:Y:S01]  /*1b80*/  ISETP.GT.U32.AND P2, PT, R4.reuse, R43, PT ;  /* 0x0000002b0400720c */ /* 0x040fe20003f44070 */
[----:B------:R-:W-:Y:S01]  /*1b90*/  IMAD.MOV.U32 R14, RZ, RZ, R9 ;  /* 0x000000ffff0e7224 */ /* 0x000fe200078e0009 */
[----:B------:R-:W-:Y:S01]  /*1ba0*/  ISETP.GT.U32.AND P5, PT, R4, R39, PT ;  /* 0x000000270400720c */ /* 0x000fe20003fa4070 */
[----:B------:R-:W-:Y:S01]  /*1bb0*/  IMAD.HI.U32 R9, R8, R49, RZ ;  /* 0x0000003108097227 */ /* 0x000fe200078e00ff */
[----:B------:R-:W-:-:S02]  /*1bc0*/  LOP3.LUT R20, R24, 0x24, RZ, 0xfc, !PT ;  /* 0x0000002418147812 */ /* 0x000fc400078efcff */
[----:B------:R-:W-:Y:S01]  /*1bd0*/  LOP3.LUT R30, R24, 0xc, RZ, 0xfc, !PT ;  /* 0x0000000c181e7812 */ /* 0x000fe200078efcff */
[----:B------:R-:W-:Y:S01]  /*1be0*/  IMAD.MOV R9, RZ, RZ, -R9 ;  /* 0x000000ffff097224 */ /* 0x000fe200078e0a09 */
[----:B------:R-:W-:Y:S01]  /*1bf0*/  IABS R51, R20 ;  /* 0x0000001400337213 */ /* 0x000fe20000000000 */
[--C-:B------:R-:W-:Y:S01]  /*1c00*/  @!P4 IMAD.IADD R41, R41, 0x1, -R4.reuse ;  /* 0x000000012929c824 */ /* 0x100fe200078e0a04 */
[----:B------:R-:W-:Y:S01]  /*1c10*/  ISETP.GE.AND P4, PT, R28, RZ, PT ;  /* 0x000000ff1c00720c */ /* 0x000fe20003f86270 */
[----:B------:R-:W-:Y:S01]  /*1c20*/  IMAD R9, R4, R9, R49 ;  /* 0x0000000904097224 */ /* 0x000fe200078e0231 */
[----:B------:R-:W-:Y:S01]  /*1c30*/  LOP3.LUT R28, R24, 0x10, RZ, 0xfc, !PT ;  /* 0x00000010181c7812 */ /* 0x000fe200078efcff */
[----:B------:R-:W-:Y:S01]  /*1c40*/  IMAD.HI.U32 R16, R8, R51, RZ ;  /* 0x0000003308107227 */ /* 0x000fe200078e00ff */
[----:B------:R-:W-:Y:S02]  /*1c50*/  IABS R61, R30 ;  /* 0x0000001e003d7213 */ /* 0x000fe40000000000 */
[----:B------:R-:W-:Y:S01]  /*1c60*/  IABS R59, R28 ;  /* 0x0000001c003b7213 */ /* 0x000fe20000000000 */
[--C-:B------:R-:W-:Y:S01]  /*1c70*/  @!P2 IMAD.IADD R43, R43, 0x1, -R4.reuse ;  /* 0x000000012b2ba824 */ /* 0x100fe200078e0a04 */
[C---:B------:R-:W-:Y:S01]  /*1c80*/  ISETP.GT.U32.AND P2, PT, R4.reuse, R9, PT ;  /* 0x000000090400720c */ /* 0x040fe20003f44070 */
[----:B------:R-:W-:Y:S01]  /*1c90*/  @!P5 IMAD.IADD R39, R39, 0x1, -R4 ;  /* 0x000000012727d824 */ /* 0x000fe200078e0a04 */
[----:B------:R-:W-:Y:S01]  /*1ca0*/  ISETP.GT.U32.AND P5, PT, R4, R47, PT ;  /* 0x0000002f0400720c */ /* 0x000fe20003fa4070 */
[----:B------:R-:W-:Y:S01]  /*1cb0*/  @!P3 IMAD.MOV R41, RZ, RZ, -R41 ;  /* 0x000000ffff29b224 */ /* 0x000fe200078e0a29 */
[----:B------:R-:W-:Y:S01]  /*1cc0*/  ISETP.GE.AND P3, PT, R18, RZ, PT ;  /* 0x000000ff1200720c */ /* 0x000fe20003f66270 */
[----:B------:R-:W-:Y:S01]  /*1cd0*/  IMAD.MOV R16, RZ, RZ, -R16 ;  /* 0x000000ffff107224 */ /* 0x000fe200078e0a10 */
[----:B------:R-:W-:Y:S01]  /*1ce0*/  LOP3.LUT R18, R24, 0x20, RZ, 0xfc, !PT ;  /* 0x0000002018127812 */ /* 0x000fe200078efcff */
[----:B------:R-:W-:Y:S01]  /*1cf0*/  @!P1 IMAD.MOV R39, RZ, RZ, -R39 ;  /* 0x000000ffff279224 */ /* 0x000fe200078e0a27 */
[C---:B------:R-:W-:Y:S01]  /*1d00*/  ISETP.GT.U32.AND P1, PT, R4.reuse, R45, PT ;  /* 0x0000002d0400720c */ /* 0x040fe20003f24070 */
[----:B------:R-:W-:Y:S01]  /*1d10*/  IMAD R49, R4, R16, R51 ;  /* 0x0000001004317224 */ /* 0x000fe200078e0233 */
[----:B------:R-:W-:Y:S01]  /*1d20*/  IABS R51, R18 ;  /* 0x0000001200337213 */ /* 0x000fe20000000000 */
[----:B------:R-:W-:Y:S01]  /*1d30*/  @!P0 IMAD.MOV R14, RZ, RZ, -R14 ;  /* 0x000000ffff0e8224 */ /* 0x000fe200078e0a0e */
[----:B------:R-:W-:Y:S01]  /*1d40*/  ISETP.GE.AND P0, PT, R22, RZ, PT ;  /* 0x000000ff1600720c */ /* 0x000fe20003f06270 */
[----:B------:R-:W-:Y:S01]  /*1d50*/  @!P2 IMAD.IADD R9, R9, 0x1, -R4 ;  /* 0x000000010909a824 */ /* 0x000fe200078e0a04 */
[----:B------:R-:W-:Y:S01]  /*1d60*/  ISETP.GE.AND P2, PT, R18, RZ, PT ;  /* 0x000000ff1200720c */ /* 0x000fe20003f46270 */
[----:B------:R-:W-:Y:S01]  /*1d70*/  IMAD.HI.U32 R16, R8, R51, RZ ;  /* 0x0000003308107227 */ /* 0x000fe200078e00ff */
[----:B------:R-:W-:-:S03]  /*1d80*/  LOP3.LUT R22, R24, 0x1c, RZ, 0xfc, !PT ;  /* 0x0000001c18167812 */ /* 0x000fc600078efcff */
[----:B------:R-:W-:Y:S01]  /*1d90*/  IMAD.MOV R18, RZ, RZ, -R16 ;  /* 0x000000ffff127224 */ /* 0x000fe200078e0a10 */
[----:B------:R-:W-:Y:S01]  /*1da0*/  IABS R53, R22 ;  /* 0x0000001600357213 */ /* 0x000fe20000000000 */
[--C-:B------:R-:W-:Y:S01]  /*1db0*/  @!P1 IMAD.IADD R45, R45, 0x1, -R4.reuse ;  /* 0x000000012d2d9824 */ /* 0x100fe200078e0a04 */
[C---:B------:R-:W-:Y:S01]  /*1dc0*/  ISETP.GT.U32.AND P1, PT, R4.reuse, R49, PT ;  /* 0x000000310400720c */ /* 0x040fe20003f24070 */
[C---:B------:R-:W-:Y:S02]  /*1dd0*/  IMAD R51, R4.reuse, R18, R51 ;  /* 0x0000001204337224 */ /* 0x040fe400078e0233 */
[----:B------:R-:W-:Y:S02]  /*1de0*/  @!P4 IMAD.MOV R45, RZ, RZ, -R45 ;  /* 0x000000ffff2dc224 */ /* 0x000fe400078e0a2d */
[----:B------:R-:W-:Y:S01]  /*1df0*/  @!P0 IMAD.MOV R43, RZ, RZ, -R43 ;  /* 0x000000ffff2b8224 */ /* 0x000fe200078e0a2b */
[C---:B------:R-:W-:Y:S01]  /*1e00*/  ISETP.GT.U32.AND P4, PT, R4.reuse, R51, PT ;  /* 0x000000330400720c */ /* 0x040fe20003f84070 */
[----:B------:R-:W-:Y:S01]  /*1e10*/  @!P5 IMAD.IADD R47, R47, 0x1, -R4 ;  /* 0x000000012f2fd824 */ /* 0x000fe200078e0a04 */
[----:B------:R-:W-:Y:S01]  /*1e20*/  ISETP.GT.U32.AND P0, PT, R4, R9, PT ;  /* 0x000000090400720c */ /* 0x000fe20003f04070 */
[----:B------:R-:W-:-:S03]  /*1e30*/  IMAD.HI.U32 R16, R8, R53, RZ ;  /* 0x0000003508107227 */ /* 0x000fc600078e00ff */
[----:B------:R-:W-:Y:S01]  /*1e40*/  ISETP.GT.U32.AND P5, PT, R4, R47, PT ;  /* 0x0000002f0400720c */ /* 0x000fe20003fa4070 */
[----:B------:R-:W-:Y:S02]  /*1e50*/  @!P1 IMAD.IADD R49, R49, 0x1, -R4 ;  /* 0x0000000131319824 */ /* 0x000fe400078e0a04 */
[----:B------:R-:W-:Y:S02]  /*1e60*/  IMAD.MOV R16, RZ, RZ, -R16 ;  /* 0x000000ffff107224 */ /* 0x000fe400078e0a10 */
[----:B------:R-:W-:Y:S01]  /*1e70*/  IMAD.HI.U32 R18, R8, R55, RZ ;  /* 0x0000003708127227 */ /* 0x000fe200078e00ff */
[----:B------:R-:W-:-:S03]  /*1e80*/  ISETP.GT.U32.AND P1, PT, R4, R49, PT ;  /* 0x000000310400720c */ /* 0x000fc60003f24070 */
[--C-:B------:R-:W-:Y:S02]  /*1e90*/  @!P4 IMAD.IADD R51, R51, 0x1, -R4.reuse ;  /* 0x000000013333c824 */ /* 0x100fe400078e0a04 */
[----:B------:R-:W-:Y:S01]  /*1ea0*/  @!P0 IMAD.IADD R9, R9, 0x1, -R4 ;  /* 0x0000000109098824 */ /* 0x000fe200078e0a04 */
[----:B------:R-:W-:Y:S01]  /*1eb0*/  ISETP.GE.AND P0, PT, R26, RZ, PT ;  /* 0x000000ff1a00720c */ /* 0x000fe20003f06270 */
[C---:B------:R-:W-:Y:S01]  /*1ec0*/  IMAD R53, R4.reuse, R16, R53 ;  /* 0x0000001004357224 */ /* 0x040fe200078e0235 */
[----:B------:R-:W-:Y:S01]  /*1ed0*/  ISETP.GT.U32.AND P4, PT, R4, R51, PT ;  /* 0x000000330400720c */ /* 0x000fe20003f84070 */
[----:B------:R-:W-:Y:S01]  /*1ee0*/  IMAD.MOV R18, RZ, RZ, -R18 ;  /* 0x000000ffff127224 */ /* 0x000fe200078e0a12 */
[----:B------:R-:W-:Y:S01]  /*1ef0*/  LOP3.LUT R26, R24, 0x14, RZ, 0xfc, !PT ;  /* 0x00000014181a7812 */ /* 0x000fe200078efcff */
[--C-:B------:R-:W-:Y:S01]  /*1f00*/  @!P5 IMAD.IADD R47, R47, 0x1, -R4.reuse ;  /* 0x000000012f2fd824 */ /* 0x100fe200078e0a04 */
[----:B------:R-:W-:Y:S01]  /*1f10*/  ISETP.GE.AND P5, PT, R20, RZ, PT ;  /* 0x000000ff1400720c */ /* 0x000fe20003fa6270 */
[----:B------:R-:W-:Y:S01]  /*1f20*/  @!P1 IMAD.IADD R49, R49, 0x1, -R4 ;  /* 0x0000000131319824 */ /* 0x000fe200078e0a04 */
[----:B------:R-:W-:Y:S01]  /*1f30*/  IABS R57, R26 ;  /* 0x0000001a00397213 */ /* 0x000fe20000000000 */
[C---:B------:R-:W-:Y:S01]  /*1f40*/  IMAD R55, R4.reuse, R18, R55 ;  /* 0x0000001204377224 */ /* 0x040fe200078e0237 */
[----:B------:R-:W-:Y:S01]  /*1f50*/  ISETP.GT.U32.AND P1, PT, R4, R53, PT ;  /* 0x000000350400720c */ /* 0x000fe20003f24070 */
[----:B------:R-:W-:Y:S01]  /*1f60*/  @!P6 IMAD.MOV R47, RZ, RZ, -R47 ;  /* 0x000000ffff2fe224 */ /* 0x000fe200078e0a2f */
[----:B------:R-:W-:Y:S01]  /*1f70*/  ISETP.GE.AND P6, PT, R22, RZ, PT ;  /* 0x000000ff1600720c */ /* 0x000fe20003fc6270 */
[----:B------:R-:W-:-:S04]  /*1f80*/  IMAD.HI.U32 R16, R8, R57, RZ ;  /* 0x0000003908107227 */ /* 0x000fc800078e00ff */
[----:B------:R-:W-:Y:S01]  /*1f90*/  @!P4 IMAD.IADD R51, R51, 0x1, -R4 ;  /* 0x000000013333c824 */ /* 0x000fe200078e0a04 */
[----:B------:R-:W-:Y:S01]  /*1fa0*/  ISETP.GT.U32.AND P4, PT, R4, R55, PT ;  /* 0x000000370400720c */ /* 0x000fe20003f84070 */
[----:B------:R-:W-:Y:S02]  /*1fb0*/  IMAD.MOV R20, RZ, RZ, -R16 ;  /* 0x000000ffff147224 */ /* 0x000fe400078e0a10 */
[----:B------:R-:W-:-:S04]  /*1fc0*/  IMAD.HI.U32 R16, R8, R59, RZ ;  /* 0x0000003b08107227 */ /* 0x000fc800078e00ff */
[----:B------:R-:W-:Y:S02]  /*1fd0*/  IMAD.MOV R22, RZ, RZ, -R16 ;  /* 0x000000ffff167224 */ /* 0x000fe400078e0a10 */
[--C-:B------:R-:W-:Y:S02]  /*1fe0*/  @!P1 IMAD.IADD R53, R53, 0x1, -R4.reuse ;  /* 0x0000000135359824 */ /* 0x100fe400078e0a04 */
[----:B------:R-:W-:Y:S01]  /*1ff0*/  IMAD R59, R4, R22, R59 ;  /* 0x00000016043b7224 */ /* 0x000fe200078e023b */
[----:B------:R-:W-:Y:S01]  /*2000*/  LOP3.LUT R22, R24, 0x4, RZ, 0xfc, !PT ;  /* 0x0000000418167812 */ /* 0x000fe200078efcff */
[----:B------:R-:W-:Y:S01]  /*2010*/  IMAD.HI.U32 R18, R8, R61, RZ ;  /* 0x0000003d08127227 */ /* 0x000fe200078e00ff */
[C---:B------:R-:W-:Y:S02]  /*2020*/  ISETP.GT.U32.AND P1, PT, R4.reuse, R53, PT ;  /* 0x000000350400720c */ /* 0x040fe40003f24070 */
[----:B------:R-:W-:Y:S01]  /*2030*/  IABS R65, R22 ;  /* 0x0000001600417213 */ /* 0x000fe20000000000 */
[----:B------:R-:W-:Y:S01]  /*2040*/  @!P4 IMAD.IADD R55, R55, 0x1, -R4 ;  /* 0x000000013737c824 */ /* 0x000fe200078e0a04 */
[----:B------:R-:W-:Y:S01]  /*2050*/  ISETP.GT.U32.AND P4, PT, R4, R59, PT ;  /* 0x0000003b0400720c */ /* 0x000fe20003f84070 */
[----:B------:R-:W-:-:S02]  /*2060*/  IMAD.MOV R18, RZ, RZ, -R18 ;  /* 0x000000ffff127224 */ /* 0x000fc400078e0a12 */
[----:B------:R-:W-:-:S04]  /*2070*/  IMAD.HI.U32 R16, R8, R67, RZ ;  /* 0x0000004308107227 */ /* 0x000fc800078e00ff */
[C---:B------:R-:W-:Y:S02]  /*2080*/  IMAD R61, R4.reuse, R18, R61 ;  /* 0x00000012043d7224 */ /* 0x040fe400078e023d */
[----:B------:R-:W-:Y:S02]  /*2090*/  IMAD.MOV R18, RZ, RZ, -R16 ;  /* 0x000000ffff127224 */ /* 0x000fe400078e0a10 */
[C---:B------:R-:W-:Y:S02]  /*20a0*/  IMAD R57, R4.reuse, R20, R57 ;  /* 0x0000001404397224 */ /* 0x040fe400078e0239 */
[----:B------:R-:W-:Y:S02]  /*20b0*/  IMAD.MOV.U32 R16, RZ, RZ, R9 ;  /* 0x000000ffff107224 */ /* 0x000fe400078e0009 */
[----:B------:R-:W-:Y:S01]  /*20c0*/  @!P1 IMAD.IADD R53, R53, 0x1, -R4 ;  /* 0x0000000135359824 */ /* 0x000fe200078e0a04 */
[C---:B------:R-:W-:Y:S01]  /*20d0*/  ISETP.GT.U32.AND P1, PT, R4.reuse, R57, PT ;  /* 0x000000390400720c */ /* 0x040fe20003f24070 */
[----:B------:R-:W-:Y:S01]  /*20e0*/  @!P3 IMAD.MOV R16, RZ, RZ, -R16 ;  /* 0x000000ffff10b224 */ /* 0x000fe200078e0a10 */
[----:B------:R-:W-:Y:S01]  /*20f0*/  ISETP.GT.U32.AND P3, PT, R4, R55, PT ;  /* 0x000000370400720c */ /* 0x000fe20003f64070 */
[----:B------:R-:W-:-:S02]  /*2100*/  @!P4 IMAD.IADD R59, R59, 0x1, -R4 ;  /* 0x000000013b3bc824 */ /* 0x000fc400078e0a04 */
[----:B------:R-:W-:-:S04]  /*2110*/  IMAD.HI.U32 R20, R8, R63, RZ ;  /* 0x0000003f08147227 */ /* 0x000fc800078e00ff */
[C---:B------:R-:W-:Y:S02]  /*2120*/  IMAD R67, R4.reuse, R18, R67 ;  /* 0x0000001204437224 */ /* 0x040fe400078e0243 */
[----:B------:R-:W-:Y:S01]  /*2130*/  @!P2 IMAD.MOV R51, RZ, RZ, -R51 ;  /* 0x000000ffff33a224 */ /* 0x000fe200078e0a33 */
[----:B------:R-:W-:Y:S01]  /*2140*/  ISETP.GT.U32.AND P2, PT, R4, R59, PT ;  /* 0x0000003b0400720c */ /* 0x000fe20003f44070 */
[----:B------:R-:W-:Y:S02]  /*2150*/  IMAD.MOV R20, RZ, RZ, -R20 ;  /* 0x000000ffff147224 */ /* 0x000fe400078e0a14 */
[----:B------:R-:W-:-:S04]  /*2160*/  IMAD.HI.U32 R8, R8, R65, RZ ;  /* 0x0000004108087227 */ /* 0x000fc800078e00ff */
[----:B------:R-:W-:Y:S01]  /*2170*/  @!P5 IMAD.MOV R49, RZ, RZ, -R49 ;  /* 0x000000ffff31d224 */ /* 0x000fe200078e0a31 */
[C---:B------:R-:W-:Y:S01]  /*2180*/  ISETP.GT.U32.AND P5, PT, R4.reuse, R67, PT ;  /* 0x000000430400720c */ /* 0x040fe20003fa4070 */
[C---:B------:R-:W-:Y:S02]  /*2190*/  IMAD R63, R4.reuse, R20, R63 ;  /* 0x00000014043f7224 */ /* 0x040fe400078e023f */
[----:B------:R-:W-:Y:S02]  /*21a0*/  IMAD.MOV R8, RZ, RZ, -R8 ;  /* 0x000000ffff087224 */ /* 0x000fe400078e0a08 */
[--C-:B------:R-:W-:Y:S01]  /*21b0*/  @!P1 IMAD.IADD R57, R57, 0x1, -R4.reuse ;  /* 0x0000000139399824 */ /* 0x100fe200078e0a04 */
[C---:B------:R-:W-:Y:S01]  /*21c0*/  ISETP.GT.U32.AND P1, PT, R4.reuse, R61, PT ;  /* 0x0000003d0400720c */ /* 0x040fe20003f24070 */
[--C-:B------:R-:W-:Y:S01]  /*21d0*/  @!P3 IMAD.IADD R55, R55, 0x1, -R4.reuse ;  /* 0x000000013737b824 */ /* 0x100fe200078e0a04 */
[C---:B------:R-:W-:Y:S01]  /*21e0*/  ISETP.GT.U32.AND P3, PT, R4.reuse, R63, PT ;  /* 0x0000003f0400720c */ /* 0x040fe20003f64070 */
[C---:B------:R-:W-:Y:S01]  /*21f0*/  IMAD R65, R4.reuse, R8, R65 ;  /* 0x0000000804417224 */ /* 0x040fe200078e0241 */
[----:B------:R-:W-:Y:S01]  /*2200*/  ISETP.GT.U32.AND P4, PT, R4, R57, PT ;  /* 0x000000390400720c */ /* 0x000fe20003f84070 */
[----:B------:R-:W-:-:S02]  /*2210*/  @!P2 IMAD.IADD R59, R59, 0x1, -R4 ;  /* 0x000000013b3ba824 */ /* 0x000fc400078e0a04 */
[--C-:B------:R-:W-:Y:S01]  /*2220*/  @!P5 IMAD.IADD R67, R67, 0x1, -R4.reuse ;  /* 0x000000014343d824 */ /* 0x100fe200078e0a04 */
[----:B------:R-:W-:Y:S01]  /*2230*/  ISETP.GT.U32.AND P2, PT, R4, R65, PT ;  /* 0x000000410400720c */ /* 0x000fe20003f44070 */
[----:B------:R-:W-:Y:S01]  /*2240*/  @!P0 IMAD.MOV R55, RZ, RZ, -R55 ;  /* 0x000000ffff378224 */ /* 0x000fe200078e0a37 */
[----:B------:R-:W-:Y:S01]  /*2250*/  ISETP.GE.AND P5, PT, R28, RZ, PT ;  /* 0x000000ff1c00720c */ /* 0x000fe20003fa6270 */
[----:B------:R-:W-:Y:S01]  /*2260*/  IMAD.U32 R8, RZ, RZ, UR12 ;  /* 0x0000000cff087e24 */ /* 0x000fe2000f8e00ff */
[C---:B------:R-:W-:Y:S01]  /*2270*/  ISETP.GT.U32.AND P0, PT, R4.reuse, R67, PT ;  /* 0x000000430400720c */ /* 0x040fe20003f04070 */
[--C-:B------:R-:W-:Y:S02]  /*2280*/  @!P1 IMAD.IADD R61, R61, 0x1, -R4.reuse ;  /* 0x000000013d3d9824 */ /* 0x100fe400078e0a04 */
[----:B------:R-:W-:Y:S01]  /*2290*/  @!P3 IMAD.IADD R63, R63, 0x1, -R4 ;  /* 0x000000013f3fb824 */ /* 0x000fe200078e0a04 */
[----:B------:R-:W-:Y:S01]  /*22a0*/  SHF.R.U32.HI R249, RZ, 0x4, R8 ;  /* 0x00000004fff97819 */ /* 0x000fe20000011608 */
[----:B------:R-:W-:Y:S01]  /*22b0*/  IMAD.U32 R9, RZ, RZ, UR12 ;  /* 0x0000000cff097e24 */ /* 0x000fe2000f8e00ff */
[C---:B------:R-:W-:Y:S01]  /*22c0*/  ISETP.GT.U32.AND P1, PT, R4.reuse, R61, PT ;  /* 0x0000003d0400720c */ /* 0x040fe20003f24070 */
[--C-:B------:R-:W-:Y:S01]  /*22d0*/  @!P4 IMAD.IADD R57, R57, 0x1, -R4.reuse ;  /* 0x000000013939c824 */ /* 0x100fe200078e0a04 */
[----:B------:R-:W-:Y:S01]  /*22e0*/  ISETP.GT.U32.AND P3, PT, R4, R63, PT ;  /* 0x0000003f0400720c */ /* 0x000fe20003f64070 */
[--C-:B------:R-:W-:Y:S01]  /*22f0*/  @!P2 IMAD.IADD R65, R65, 0x1, -R4.reuse ;  /* 0x000000014141a824 */ /* 0x100fe200078e0a04 */
[----:B------:R-:W-:Y:S01]  /*2300*/  SGXT.U32 R249, R249, 0xe ;  /* 0x0000000ef9f9781a */ /* 0x000fe20000000000 */
[----:B------:R-:W-:Y:S01]  /*2310*/  VIADD R8, R9, 0x2000 ;  /* 0x0000200009087836 */ /* 0x000fe20000000000 */
[----:B------:R-:W-:Y:S01]  /*2320*/  ISETP.GE.AND P4, PT, R26, RZ, PT ;  /* 0x000000ff1a00720c */ /* 0x000fe20003f86270 */
[----:B------:R-:W-:Y:S01]  /*2330*/  IMAD.MOV.U32 R9, RZ, RZ, RZ ;  /* 0x000000ffff097224 */ /* 0x000fe200078e00ff */
[----:B------:R-:W-:Y:S01]  /*2340*/  ISETP.GT.U32.AND P2, PT, R4, R65, PT ;  /* 0x000000410400720c */ /* 0x000fe20003f44070 */
[--C-:B------:R-:W-:Y:S01]  /*2350*/  @!P0 IMAD.IADD R67, R67, 0x1, -R4.reuse ;  /* 0x0000000143438824 */ /* 0x100fe200078e0a04 */
[----:B------:R-:W-:Y:S01]  /*2360*/  IADD3 R20, P0, R249, 0x80, RZ ;  /* 0x00000080f9147810 */ /* 0x000fe20007f1e0ff */
[----:B------:R-:W-:Y:S01]  /*2370*/  @!P6 IMAD.MOV R53, RZ, RZ, -R53 ;  /* 0x000000ffff35e224 */ /* 0x000fe200078e0a35 */
[----:B------:R-:W-:Y:S01]  /*2380*/  ISETP.GE.AND P6, PT, R24, RZ, PT ;  /* 0x000000ff1800720c */ /* 0x000fe20003fc6270 */
[--C-:B------:R-:W-:Y:S01]  /*2390*/  @!P1 IMAD.IADD R61, R61, 0x1, -R4.reuse ;  /* 0x000000013d3d9824 */ /* 0x100fe200078e0a04 */
[----:B------:R-:W-:Y:S01]  /*23a0*/  IADD3.X R18, R9, 0x40000040, RZ, P0, !PT ;  /* 0x4000004009127810 */ /* 0x000fe200007fe4ff */
[--C-:B------:R-:W-:Y:S01]  /*23b0*/  @!P3 IMAD.IADD R63, R63, 0x1, -R4.reuse ;  /* 0x000000013f3fb824 */ /* 0x100fe200078e0a04 */
[----:B------:R-:W-:Y:S01]  /*23c0*/  ISETP.GE.AND P0, PT, R22, RZ, PT ;  /* 0x000000ff1600720c */ /* 0x000fe20003f06270 */
[----:B------:R-:W-:Y:S01]  /*23d0*/  IMAD R5, R5, UR4, RZ ;  /* 0x0000000405057c24 */ /* 0x000fe2000f8e02ff */
[----:B------:R-:W-:Y:S01]  /*23e0*/  ISETP.GE.AND P1, PT, R30, RZ, PT ;  /* 0x000000ff1e00720c */ /* 0x000fe20003f26270 */
[----:B------:R-:W-:Y:S01]  /*23f0*/  ULDC UR4, c[0x0][0x240] ;  /* 0x0000900000047ab9 */ /* 0x000fe20000000800 */
[----:B------:R-:W-:Y:S01]  /*2400*/  ISETP.GE.AND P3, PT, R32, RZ, PT ;  /* 0x000000ff2000720c */ /* 0x000fe20003f66270 */
[----:B------:R-:W-:Y:S01]  /*2410*/  @!P2 IMAD.IADD R65, R65, 0x1, -R4 ;  /* 0x000000014141a824 */ /* 0x000fe200078e0a04 */
[----:B------:R-:W-:Y:S01]  /*2420*/  R2UR UR11, R9 ;  /* 0x00000000090b72ca */ /* 0x000fe200000e0000 */
[----:B------:R-:W-:Y:S01]  /*2430*/  @!P4 IMAD.MOV R57, RZ, RZ, -R57 ;  /* 0x000000ffff39c224 */ /* 0x000fe200078e0a39 */
[----:B------:R-:W-:Y:S01]  /*2440*/  ISETP.NE.AND P2, PT, R33, RZ, PT ;  /* 0x000000ff2100720c */ /* 0x000fe20003f45270 */
[----:B------:R-:W-:Y:S01]  /*2450*/  @!P5 IMAD.MOV R59, RZ, RZ, -R59 ;  /* 0x000000ffff3bd224 */ /* 0x000fe200078e0a3b */
[----:B------:R-:W-:Y:S01]  /*2460*/  LOP3.LUT R9, RZ, R33, RZ, 0x33, !PT ;  /* 0x00000021ff097212 */ /* 0x000fe200078e33ff */
[----:B------:R-:W-:Y:S01]  /*2470*/  @!P6 IMAD.MOV R67, RZ, RZ, -R67 ;  /* 0x000000ffff43e224 */ /* 0x000fe200078e0a43 */
[----:B------:R-:W-:Y:S01]  /*2480*/  SHF.R.U32.HI R8, RZ, 0x4, R8 ;  /* 0x00000004ff087819 */ /* 0x000fe20000011608 */
[----:B------:R-:W-:Y:S01]  /*2490*/  @!P0 IMAD.MOV R65, RZ, RZ, -R65 ;  /* 0x000000ffff418224 */ /* 0x000fe200078e0a41 */
[C---:B------:R-:W-:Y:S01]  /*24a0*/  SEL R15, R9.reuse, R15, !P2 ;  /* 0x0000000f090f7207 */ /* 0x040fe20005000000 */
[----:B------:R-:W-:Y:S01]  /*24b0*/  @!P1 IMAD.MOV R61, RZ, RZ, -R61 ;  /* 0x000000ffff3d9224 */ /* 0x000fe200078e0a3d */
[C---:B------:R-:W-:Y:S01]  /*24c0*/  SEL R10, R9.reuse, R10, !P2 ;  /* 0x0000000a090a7207 */ /* 0x040fe20005000000 */
[----:B------:R-:W-:Y:S01]  /*24d0*/  @!P3 IMAD.MOV R63, RZ, RZ, -R63 ;  /* 0x000000ffff3fb224 */ /* 0x000fe200078e0a3f */
[----:B------:R-:W-:Y:S01]  /*24e0*/  SEL R11, R9, R11, !P2 ;  /* 0x0000000b090b7207 */ /* 0x000fe20005000000 */
[----:B------:R-:W-:Y:S01]  /*24f0*/  IMAD R15, R15, UR4, RZ ;  /* 0x000000040f0f7c24 */ /* 0x000fe2000f8e02ff */
[----:B------:R-:W-:Y:S01]  /*2500*/  SEL R13, R9, R13, !P2 ;  /* 0x0000000d090d7207 */ /* 0x000fe20005000000 */
[----:B------:R-:W-:Y:S01]  /*2510*/  IMAD R10, R10, UR4, RZ ;  /* 0x000000040a0a7c24 */ /* 0x000fe2000f8e02ff */
[----:B------:R-:W-:Y:S01]  /*2520*/  LEA R164, P0, R5, UR16, 0x1 ;  /* 0x0000001005a47c11 */ /* 0x000fe2000f8008ff */
[----:B------:R-:W-:Y:S01]  /*2530*/  IMAD R11, R11, UR4, RZ ;  /* 0x000000040b0b7c24 */ /* 0x000fe2000f8e02ff */
[----:B------:R-:W-:Y:S01]  /*2540*/  SEL R27, R9, R27, !P2 ;  /* 0x0000001b091b7207 */ /* 0x000fe20005000000 */
[----:B------:R-:W-:Y:S01]  /*2550*/  IMAD R13, R13, UR4, RZ ;  /* 0x000000040d0d7c24 */ /* 0x000fe2000f8e02ff */
[----:B------:R-:W-:-:S02]  /*2560*/  SEL R17, R9, R17, !P2 ;  /* 0x0000001109117207 */ /* 0x000fc40005000000 */
[----:B------:R-:W-:Y:S02]  /*2570*/  CS2R R32, SRZ ;  /* 0x0000000000207805 */ /* 0x000fe4000001ff00 */
[----:B------:R-:W-:Y:S01]  /*2580*/  SEL R19, R9, R19, !P2 ;  /* 0x0000001309137207 */ /* 0x000fe20005000000 */
[----:B------:R-:W-:Y:S01]  /*2590*/  IMAD R27, R27, UR4, RZ ;  /* 0x000000041b1b7c24 */ /* 0x000fe2000f8e02ff */
        /* <DEDUP_REMOVED lines=8> */
[----:B------:R-:W-:Y:S01]  /*2620*/  LEA.HI.X.SX32 R165, R5, UR17, 0x1, P0 ;  /* 0x0000001105a57c11 */ /* 0x000fe200080f0eff */
[----:B------:R-:W-:Y:S01]  /*2630*/  ULDC.64 UR16, c[0x0][0x218] ;  /* 0x0000860000107ab9 */ /* 0x000fe20000000a00 */
[C---:B------:R-:W-:Y:S01]  /*2640*/  SEL R29, R9.reuse, R29, !P2 ;  /* 0x0000001d091d7207 */ /* 0x040fe20005000000 */
        /* <DEDUP_REMOVED lines=41> */
[----:B------:R-:W-:Y:S01]  /*28e0*/  LEA R241, P1, R15, UR16, 0x1 ;  /* 0x000000100ff17c11 */ /* 0x000fe2000f8208ff */
[----:B------:R-:W-:Y:S01]  /*28f0*/  IMAD R65, R65, UR4, RZ ;  /* 0x0000000441417c24 */ /* 0x000fe2000f8e02ff */
[----:B------:R-:W-:Y:S01]  /*2900*/  LEA R248, P4, R10, UR16, 0x1 ;  /* 0x000000100af87c11 */ /* 0x000fe2000f8808ff */
[----:B------:R-:W-:Y:S01]  /*2910*/  IMAD R9, R9, UR4, RZ ;  /* 0x0000000409097c24 */ /* 0x000fe2000f8e02ff */
[----:B------:R-:W-:-:S02]  /*2920*/  LEA R246, P3, R11, UR16, 0x1 ;  /* 0x000000100bf67c11 */ /* 0x000fc4000f8608ff */
[----:B------:R-:W-:Y:S02]  /*2930*/  CS2R R66, SRZ ;  /* 0x0000000000427805 */ /* 0x000fe4000001ff00 */
[----:B------:R-:W-:Y:S01]  /*2940*/  LEA R244, P2, R13, UR16, 0x1 ;  /* 0x000000100df47c11 */ /* 0x000fe2000f8408ff */
[----:B------:R-:W-:Y:S01]  /*2950*/  UMOV UR4, 0xfffffffe ;  /* 0xfffffffe00047882 */ /* 0x000fe20000000000 */
[----:B------:R-:W-:Y:S01]  /*2960*/  LEA.HI.X.SX32 R240, R15, UR17, 0x1, P1 ;  /* 0x000000110ff07c11 */ /* 0x000fe200088f0eff */
[----:B------:R-:W-:Y:S01]  /*2970*/  IMAD.U32 R4, RZ, RZ, UR7 ;  /* 0x00000007ff047e24 */ /* 0x000fe2000f8e00ff */
[----:B------:R-:W-:Y:S01]  /*2980*/  LEA.HI.X.SX32 R247, R10, UR17, 0x1, P4 ;  /* 0x000000110af77c11 */ /* 0x000fe2000a0f0eff */
[----:B------:R-:W-:Y:S01]  /*2990*/  UMOV UR7, 0x80000020 ;  /* 0x8000002000077882 */ /* 0x000fe20000000000 */
[----:B------:R-:W-:Y:S02]  /*29a0*/  LEA.HI.X.SX32 R245, R11, UR17, 0x1, P3 ;  /* 0x000000110bf57c11 */ /* 0x000fe400098f0eff */
[----:B------:R-:W-:-:S02]  /*29b0*/  LEA.HI.X.SX32 R243, R13, UR17, 0x1, P2 ;  /* 0x000000110df37c11 */ /* 0x000fc400090f0eff */
[----:B------:R-:W-:Y:S02]  /*29c0*/  LEA R203, P1, R27, UR16, 0x1 ;  /* 0x000000101bcb7c11 */ /* 0x000fe4000f8208ff */
[----:B------:R-:W-:Y:S02]  /*29d0*/  LEA R239, P0, R17, UR16, 0x1 ;  /* 0x0000001011ef7c11 */ /* 0x000fe4000f8008ff */
[----:B------:R-:W-:Y:S02]  /*29e0*/  LEA R223, P6, R19, UR16, 0x1 ;  /* 0x0000001013df7c11 */ /* 0x000fe4000f8c08ff */
[----:B------:R-:W-:Y:S02]  /*29f0*/  LEA R219, P5, R21, UR16, 0x1 ;  /* 0x0000001015db7c11 */ /* 0x000fe4000f8a08ff */
[----:B------:R-:W-:Y:S02]  /*2a00*/  LEA R215, P4, R23, UR16, 0x1 ;  /* 0x0000001017d77c11 */ /* 0x000fe4000f8808ff */
[----:B------:R-:W-:-:S02]  /*2a10*/  LEA R211, P3, R12, UR16, 0x1 ;  /* 0x000000100cd37c11 */ /* 0x000fc4000f8608ff */
[----:B------:R-:W-:Y:S02]  /*2a20*/  LEA R207, P2, R25, UR16, 0x1 ;  /* 0x0000001019cf7c11 */ /* 0x000fe4000f8408ff */
[----:B------:R-:W-:Y:S02]  /*2a30*/  LEA.HI.X.SX32 R202, R27, UR17, 0x1, P1 ;  /* 0x000000111bca7c11 */ /* 0x000fe400088f0eff */
[----:B------:R-:W-:Y:S02]  /*2a40*/  CS2R R26, SRZ ;  /* 0x00000000001a7805 */ /* 0x000fe4000001ff00 */
[----:B------:R-:W-:Y:S02]  /*2a50*/  LEA.HI.X.SX32 R238, R17, UR17, 0x1, P0 ;  /* 0x0000001111ee7c11 */ /* 0x000fe400080f0eff */
[----:B------:R-:W-:Y:S02]  /*2a60*/  LEA.HI.X.SX32 R221, R19, UR17, 0x1, P6 ;  /* 0x0000001113dd7c11 */ /* 0x000fe4000b0f0eff */
[----:B------:R-:W-:-:S02]  /*2a70*/  LEA.HI.X.SX32 R217, R21, UR17, 0x1, P5 ;  /* 0x0000001115d97c11 */ /* 0x000fc4000a8f0eff */
[----:B------:R-:W-:Y:S02]  /*2a80*/  LEA.HI.X.SX32 R213, R23, UR17, 0x1, P4 ;  /* 0x0000001117d57c11 */ /* 0x000fe4000a0f0eff */
[----:B------:R-:W-:Y:S02]  /*2a90*/  LEA.HI.X.SX32 R209, R12, UR17, 0x1, P3 ;  /* 0x000000110cd17c11 */ /* 0x000fe400098f0eff */
[----:B------:R-:W-:Y:S02]  /*2aa0*/  LEA.HI.X.SX32 R205, R25, UR17, 0x1, P2 ;  /* 0x0000001119cd7c11 */ /* 0x000fe400090f0eff */
[----:B------:R-:W-:Y:S02]  /*2ab0*/  CS2R R24, SRZ ;  /* 0x0000000000187805 */ /* 0x000fe4000001ff00 */
[----:B------:R-:W-:Y:S02]  /*2ac0*/  LEA R187, P1, R41, UR16, 0x1 ;  /* 0x0000001029bb7c11 */ /* 0x000fe4000f8208ff */
[----:B------:R-:W-:-:S02]  /*2ad0*/  LEA R199, P0, R29, UR16, 0x1 ;  /* 0x000000101dc77c11 */ /* 0x000fc4000f8008ff */
[----:B------:R-:W-:Y:S02]  /*2ae0*/  LEA R201, P6, R31, UR16, 0x1 ;  /* 0x000000101fc97c11 */ /* 0x000fe4000f8c08ff */
[----:B------:R-:W-:Y:S02]  /*2af0*/  LEA R195, P5, R35, UR16, 0x1 ;  /* 0x0000001023c37c11 */ /* 0x000fe4000f8a08ff */
[----:B------:R-:W-:Y:S02]  /*2b00*/  LEA R193, P4, R37, UR16, 0x1 ;  /* 0x0000001025c17c11 */ /* 0x000fe4000f8808ff */
[----:B------:R-:W-:Y:S02]  /*2b10*/  LEA R190, P3, R14, UR16, 0x1 ;  /* 0x000000100ebe7c11 */ /* 0x000fe4000f8608ff */
[----:B------:R-:W-:Y:S02]  /*2b20*/  LEA R189, P2, R39, UR16, 0x1 ;  /* 0x0000001027bd7c11 */ /* 0x000fe4000f8408ff */
[----:B------:R-:W-:-:S02]  /*2b30*/  SGXT.U32 R8, R8, 0xe ;  /* 0x0000000e0808781a */ /* 0x000fc40000000000 */
[----:B------:R-:W-:Y:S02]  /*2b40*/  LEA.HI.X.SX32 R186, R41, UR17, 0x1, P1 ;  /* 0x0000001129ba7c11 */ /* 0x000fe400088f0eff */
[----:B------:R-:W-:Y:S02]  /*2b50*/  CS2R R40, SRZ ;  /* 0x0000000000287805 */ /* 0x000fe4000001ff00 */
[----:B------:R-:W-:Y:S02]  /*2b60*/  LEA.HI.X.SX32 R198, R29, UR17, 0x1, P0 ;  /* 0x000000111dc67c11 */ /* 0x000fe400080f0eff */
[----:B------:R-:W-:Y:S02]  /*2b70*/  CS2R R28, SRZ ;  /* 0x00000000001c7805 */ /* 0x000fe4000001ff00 */
[----:B------:R-:W-:Y:S02]  /*2b80*/  LEA.HI.X.SX32 R196, R31, UR17, 0x1, P6 ;  /* 0x000000111fc47c11 */ /* 0x000fe4000b0f0eff */
[----:B------:R-:W-:-:S02]  /*2b90*/  CS2R R30, SRZ ;  /* 0x00000000001e7805 */ /* 0x000fc4000001ff00 */
[----:B------:R-:W-:Y:S02]  /*2ba0*/  LEA.HI.X.SX32 R194, R35, UR17, 0x1, P5 ;  /* 0x0000001123c27c11 */ /* 0x000fe4000a8f0eff */
[----:B------:R-:W-:Y:S02]  /*2bb0*/  CS2R R34, SRZ ;  /* 0x0000000000227805 */ /* 0x000fe4000001ff00 */
[----:B------:R-:W-:Y:S02]  /*2bc0*/  LEA.HI.X.SX32 R192, R37, UR17, 0x1, P4 ;  /* 0x0000001125c07c11 */ /* 0x000fe4000a0f0eff */
[----:B------:R-:W-:Y:S02]  /*2bd0*/  CS2R R36, SRZ ;  /* 0x0000000000247805 */ /* 0x000fe4000001ff00 */
[----:B------:R-:W-:Y:S02]  /*2be0*/  LEA.HI.X.SX32 R191, R14, UR17, 0x1, P3 ;  /* 0x000000110ebf7c11 */ /* 0x000fe400098f0eff */
[----:B------:R-:W-:-:S02]  /*2bf0*/  LEA.HI.X.SX32 R188, R39, UR17, 0x1, P2 ;  /* 0x0000001127bc7c11 */ /* 0x000fc400090f0eff */
[----:B------:R-:W-:Y:S02]  /*2c00*/  CS2R R38, SRZ ;  /* 0x0000000000267805 */ /* 0x000fe4000001ff00 */
[----:B------:R-:W-:Y:S02]  /*2c10*/  LEA R173, P1, R53, UR16, 0x1 ;  /* 0x0000001035ad7c11 */ /* 0x000fe4000f8208ff */
[----:B------:R-:W-:Y:S02]  /*2c20*/  R2UR UR8, R20 ;  /* 0x00000000140872ca */ /* 0x000fe400000e0000 */
[----:B------:R-:W-:Y:S02]  /*2c30*/  R2UR UR10, R8 ;  /* 0x00000000080a72ca */ /* 0x000fe400000e0000 */
[----:B------:R-:W-:Y:S02]  /*2c40*/  R2UR UR9, R18 ;  /* 0x00000000120972ca */ /* 0x000fe400000e0000 */
[----:B------:R-:W-:-:S02]  /*2c50*/  LEA R185, P0, R43, UR16, 0x1 ;  /* 0x000000102bb97c11 */ /* 0x000fc4000f8008ff */
[----:B------:R-:W-:Y:S02]  /*2c60*/  LEA R183, P6, R45, UR16, 0x1 ;  /* 0x000000102db77c11 */ /* 0x000fe4000f8c08ff */
[----:B------:R-:W-:Y:S02]  /*2c70*/  LEA R181, P5, R47, UR16, 0x1 ;  /* 0x000000102fb57c11 */ /* 0x000fe4000f8a08ff */
[----:B------:R-:W-:Y:S02]  /*2c80*/  LEA R179, P4, R16, UR16, 0x1 ;  /* 0x0000001010b37c11 */ /* 0x000fe4000f8808ff */
[----:B------:R-:W-:Y:S01]  /*2c90*/  LEA R177, P3, R49, UR16, 0x1 ;  /* 0x0000001031b17c11 */ /* 0x000fe2000f8608ff */
[----:B------:R-:W-:Y:S01]  /*2ca0*/  UIADD3.64 UR10, UR10, -UR4, URZ ;  /* 0x800000040a0a7297 */ /* 0x000fe2000fffe03f */
[----:B------:R-:W-:Y:S01]  /*2cb0*/  LEA R174, P2, R51, UR16, 0x1 ;  /* 0x0000001033ae7c11 */ /* 0x000fe2000f8408ff */
[----:B------:R-:W-:Y:S01]  /*2cc0*/  UIADD3.64 UR20, UR8, 0x100, URZ ;  /* 0x0000010008147897 */ /* 0x000fe2000fffe03f */
[----:B------:R-:W-:-:S02]  /*2cd0*/  LEA.HI.X.SX32 R172, R53, UR17, 0x1, P1 ;  /* 0x0000001135ac7c11 */ /* 0x000fc400088f0eff */
[----:B------:R-:W-:Y:S02]  /*2ce0*/  CS2R R52, SRZ ;  /* 0x0000000000347805 */ /* 0x000fe4000001ff00 */
[----:B------:R-:W-:Y:S02]  /*2cf0*/  LEA.HI.X.SX32 R184, R43, UR17, 0x1, P0 ;  /* 0x000000112bb87c11 */ /* 0x000fe400080f0eff */
[----:B------:R-:W-:Y:S02]  /*2d00*/  CS2R R42, SRZ ;  /* 0x00000000002a7805 */ /* 0x000fe4000001ff00 */
[----:B------:R-:W-:Y:S02]  /*2d10*/  LEA.HI.X.SX32 R182, R45, UR17, 0x1, P6 ;  /* 0x000000112db67c11 */ /* 0x000fe4000b0f0eff */
[----:B------:R-:W-:Y:S02]  /*2d20*/  CS2R R44, SRZ ;  /* 0x00000000002c7805 */ /* 0x000fe4000001ff00 */
[----:B------:R-:W-:-:S02]  /*2d30*/  LEA.HI.X.SX32 R180, R47, UR17, 0x1, P5 ;  /* 0x000000112fb47c11 */ /* 0x000fc4000a8f0eff */
[----:B------:R-:W-:Y:S02]  /*2d40*/  CS2R R46, SRZ ;  /* 0x00000000002e7805 */ /* 0x000fe4000001ff00 */
[----:B------:R-:W-:Y:S02]  /*2d50*/  LEA.HI.X.SX32 R178, R16, UR17, 0x1, P4 ;  /* 0x0000001110b27c11 */ /* 0x000fe4000a0f0eff */
[----:B------:R-:W-:Y:S02]  /*2d60*/  LEA.HI.X.SX32 R176, R49, UR17, 0x1, P3 ;  /* 0x0000001131b07c11 */ /* 0x000fe400098f0eff */
[----:B------:R-:W-:Y:S02]  /*2d70*/  CS2R R48, SRZ ;  /* 0x0000000000307805 */ /* 0x000fe4000001ff00 */
[----:B------:R-:W-:Y:S02]  /*2d80*/  LEA.HI.X.SX32 R175, R51, UR17, 0x1, P2 ;  /* 0x0000001133af7c11 */ /* 0x000fe400090f0eff */
[----:B------:R-:W-:-:S02]  /*2d90*/  CS2R R50, SRZ ;  /* 0x0000000000327805 */ /* 0x000fc4000001ff00 */
[----:B------:R-:W-:Y:S02]  /*2da0*/  LEA R171, P1, R9, UR16, 0x1 ;  /* 0x0000001009ab7c11 */ /* 0x000fe4000f8208ff */
[----:B------:R-:W-:Y:S02]  /*2db0*/  LEA R158, P0, R55, UR16, 0x1 ;  /* 0x00000010379e7c11 */ /* 0x000fe4000f8008ff */
[----:B------:R-:W-:Y:S02]  /*2dc0*/  LEA R162, P6, R57, UR16, 0x1 ;  /* 0x0000001039a27c11 */ /* 0x000fe4000f8c08ff */
[----:B------:R-:W-:Y:S02]  /*2dd0*/  LEA R156, P5, R59, UR16, 0x1 ;  /* 0x000000103b9c7c11 */ /* 0x000fe4000f8a08ff */
[----:B------:R-:W-:Y:S02]  /*2de0*/  LEA R166, P4, R61, UR16, 0x1 ;  /* 0x000000103da67c11 */ /* 0x000fe4000f8808ff */
[----:B------:R-:W-:-:S02]  /*2df0*/  LEA R168, P3, R63, UR16, 0x1 ;  /* 0x000000103fa87c11 */ /* 0x000fc4000f8608ff */
[----:B------:R-:W-:Y:S02]  /*2e00*/  LEA R160, P2, R65, UR16, 0x1 ;  /* 0x0000001041a07c11 */ /* 0x000fe4000f8408ff */
[----:B------:R-:W-:Y:S02]  /*2e10*/  R2UR UR6, R8 ;  /* 0x00000000080672ca */ /* 0x000fe400000e0000 */
[----:B------:R-:W-:Y:S02]  /*2e20*/  LEA.HI.X.SX32 R170, R9, UR17, 0x1, P1 ;  /* 0x0000001109aa7c11 */ /* 0x000fe400088f0eff */
[----:B------:R-:W-:Y:S02]  /*2e30*/  LOP3.LUT R5, R2, 0x10, RZ, 0x3c, !PT ;  /* 0x0000001002057812 */ /* 0x000fe400078e3cff */
[----:B------:R-:W-:Y:S02]  /*2e40*/  LEA.HI.X.SX32 R159, R55, UR17, 0x1, P0 ;  /* 0x00000011379f7c11 */ /* 0x000fe400080f0eff */
[----:B------:R-:W-:-:S02]  /*2e50*/  CS2R R54, SRZ ;  /* 0x0000000000367805 */ /* 0x000fc4000001ff00 */
        /* <DEDUP_REMOVED lines=10> */
[C---:B------:R-:W-:Y:S01]  /*2f00*/  LOP3.LUT R9, R2.reuse, 0x20, RZ, 0x3c, !PT ;  /* 0x0000002002097812 */ /* 0x040fe200078e3cff */
[----:B------:R-:W-:Y:S01]  /*2f10*/  UIADD3.64 UR16, UR8, 0x80, URZ ;  /* 0x0000008008107897 */ /* 0x000fe2000fffe03f */
[----:B------:R-:W-:-:S02]  /*2f20*/  LOP3.LUT R8, R2, 0x30, RZ, 0x3c, !PT ;  /* 0x0000003002087812 */ /* 0x000fc400078e3cff */
[C---:B------:R-:W-:Y:S02]  /*2f30*/  LOP3.LUT R5, R2.reuse, 0x40, RZ, 0x3c, !PT ;  /* 0x0000004002057812 */ /* 0x040fe400078e3cff */
[C---:B------:R-:W-:Y:S02]  /*2f40*/  LOP3.LUT R9, R2.reuse, 0x50, RZ, 0x3c, !PT ;  /* 0x0000005002097812 */ /* 0x040fe400078e3cff */
[C---:B------:R-:W-:Y:S02]  /*2f50*/  LOP3.LUT R8, R2.reuse, 0x60, RZ, 0x3c, !PT ;  /* 0x0000006002087812 */ /* 0x040fe400078e3cff */
[----:B------:R-:W-:-:S07]  /*2f60*/  LOP3.LUT R5, R2, 0x70, RZ, 0x3c, !PT ;  /* 0x0000007002057812 */ /* 0x000fce00078e3cff */
.L_x_1:
[----:B------:R-:W0:Y:S01]  /*2f70*/  LDC R5, c[0x0][0x238] ;  /* 0x00008e00ff057b82 */ /* 0x000e220000000800 */
[C---:B------:R-:W-:Y:S02]  /*2f80*/  ISETP.GT.AND P1, PT, R4.reuse, 0x8, PT ;  /* 0x000000080400780c */ /* 0x040fe40003f24270 */
[----:B------:R-:W-:Y:S02]  /*2f90*/  ISETP.GT.AND P0, PT, R4, RZ, PT ;  /* 0x000000ff0400720c */ /* 0x000fe40003f04270 */
[----:B------:R-:W-:-:S03]  /*2fa0*/  PRMT R16, RZ, 0x7610, R16 ;  /* 0x00007610ff107816 */ /* 0x000fc60000000010 */
[----:B------:R-:W1:Y:S01]  /*2fb0*/  LDC R10, c[0x0][0x238] ;  /* 0x00008e00ff0a7b82 */ /* 0x000e620000000800 */
[----:B------:R-:W-:-:S07]  /*2fc0*/  PRMT R154, RZ, 0x7610, R154 ;  /* 0x00007610ff9a7816 */ /* 0x000fce000000009a */
[----:B------:R-:W2:Y:S01]  /*2fd0*/  @P0 LDG.E.U16 R16, desc[UR14][R164.64] ;  /* 0x0000000ea4100981 */ /* 0x000ea2000c1e1500 */
[----:B------:R-:W-:Y:S01]  /*2fe0*/  PRMT R15, RZ, 0x7610, R15 ;  /* 0x00007610ff0f7816 */ /* 0x000fe2000000000f */
[----:B------:R-:W3:Y:S01]  /*2ff0*/  LDC R18, c[0x0][0x238] ;  /* 0x00008e00ff127b82 */ /* 0x000ee20000000800 */
[----:B0-----:R-:W-:-:S04]  /*3000*/  IMAD.SHL.U32 R5, R5, 0x8, RZ ;  /* 0x0000000805057824 */ /* 0x001fc800078e00ff */
[----:B------:R-:W-:-:S04]  /*3010*/  IMAD.WIDE R8, R5, 0x2, R164 ;  /* 0x0000000205087825 */ /* 0x000fc800078e02a4 */
[----:B-1----:R-:W-:Y:S01]  /*3020*/  IMAD.SHL.U32 R10, R10, 0x10, RZ ;  /* 0x000000100a0a7824 */ /* 0x002fe200078e00ff */
[----:B------:R0:W4:Y:S01]  /*3030*/  @P1 LDG.E.U16 R154, desc[UR14][R8.64] ;  /* 0x0000000e089a1981 */ /* 0x000122000c1e1500 */
[----:B------:R-:W-:Y:S01]  /*3040*/  ISETP.GT.AND P0, PT, R4, 0x10, PT ;  /* 0x000000100400780c */ /* 0x000fe20003f04270 */
[----:B------:R-:W1:Y:S01]  /*3050*/  LDC R5, c[0x0][0x238] ;  /* 0x00008e00ff057b82 */ /* 0x000e620000000800 */
[----:B0-----:R-:W-:-:S07]  /*3060*/  IMAD.WIDE R8, R10, 0x2, R164 ;  /* 0x000000020a087825 */ /* 0x001fce00078e02a4 */
[----:B------:R-:W0:Y:S04]  /*3070*/  LDC R10, c[0x0][0x238] ;  /* 0x00008e00ff0a7b82 */ /* 0x000e280000000800 */
[----:B------:R5:W4:Y:S01]  /*3080*/  @P0 LDG.E.U16 R15, desc[UR14][R8.64] ;  /* 0x0000000e080f0981 */ /* 0x000b22000c1e1500 */
[----:B------:R-:W-:Y:S01]  /*3090*/  ISETP.GT.AND P1, PT, R4, 0x18, PT ;  /* 0x000000180400780c */ /* 0x000fe20003f24270 */
[----:B0-----:R-:W-:-:S04]  /*30a0*/  IMAD R10, R10, 0x18, RZ ;  /* 0x000000180a0a7824 */ /* 0x001fc800078e02ff */
[----:B-----5:R-:W-:Y:S02]  /*30b0*/  IMAD.WIDE R8, R10, 0x2, R164 ;  /* 0x000000020a087825 */ /* 0x020fe400078e02a4 */
[----:B------:R-:W0:Y:S01]  /*30c0*/  LDC R10, c[0x0][0x238] ;  /* 0x00008e00ff0a7b82 */ /* 0x000e220000000800 */
[----:B------:R-:W-:Y:S02]  /*30d0*/  ISETP.GT.AND P0, PT, R4, 0x1, PT ;  /* 0x000000010400780c */ /* 0x000fe40003f04270 */
[----:B------:R-:W-:Y:S02]  /*30e0*/  PRMT R153, RZ, 0x7610, R153 ;  /* 0x00007610ff997816 */ /* 0x000fe40000000099 */
[----:B------:R-:W-:-:S04]  /*30f0*/  PRMT R14, RZ, 0x7610, R14 ;  /* 0x00007610ff0e7816 */ /* 0x000fc8000000000e */
[----:B------:R1:W5:Y:S02]  /*3100*/  @P1 LDG.E.U16 R153, desc[UR14][R8.64] ;  /* 0x0000000e08991981 */ /* 0x000364000c1e1500 */
[----:B-1----:R-:W-:-:S04]  /*3110*/  IMAD.WIDE R8, R5, 0x2, R164 ;  /* 0x0000000205087825 */ /* 0x002fc800078e02a4 */
[----:B0-----:R-:W-:Y:S01]  /*3120*/  IMAD R10, R10, 0x9, RZ ;  /* 0x000000090a0a7824 */ /* 0x001fe200078e02ff */
[----:B------:R0:W5:Y:S03]  /*3130*/  @P0 LDG.E.U16 R14, desc[UR14][R8.64] ;  /* 0x0000000e080e0981 */ /* 0x000166000c1e1500 */
[----:B0-----:R-:W-:Y:S02]  /*3140*/  IMAD.WIDE R8, R10, 0x2, R164 ;  /* 0x000000020a087825 */ /* 0x001fe400078e02a4 */
[----:B------:R-:W0:Y:S01]  /*3150*/  LDC R10, c[0x0][0x238] ;  /* 0x00008e00ff0a7b82 */ /* 0x000e220000000800 */
[----:B------:R-:W-:Y:S02]  /*3160*/  ISETP.GT.AND P1, PT, R4, 0x9, PT ;  /* 0x000000090400780c */ /* 0x000fe40003f24270 */
[----:B------:R-:W-:-:S11]  /*3170*/  PRMT R152, RZ, 0x7610, R152 ;  /* 0x00007610ff987816 */ /* 0x000fd60000000098 */
[----:B------:R1:W5:Y:S01]  /*3180*/  @P1 LDG.E.U16 R152, desc[UR14][R8.64] ;  /* 0x0000000e08981981 */ /* 0x000362000c1e1500 */
[----:B0-----:R-:W-:-:S04]  /*3190*/  IMAD R10, R10, 0x11, RZ ;  /* 0x000000110a0a7824 */ /* 0x001fc800078e02ff */
[----:B-1----:R-:W-:Y:S02]  /*31a0*/  IMAD.WIDE R8, R10, 0x2, R164 ;  /* 0x000000020a087825 */ /* 0x002fe400078e02a4 */
        /* <DEDUP_REMOVED lines=10> */
[----:B0-----:R-:W-:-:S04]  /*3250*/  IMAD.SHL.U32 R10, R10, 0x2, RZ ;  /* 0x000000020a0a7824 */ /* 0x001fc800078e00ff */
        /* <DEDUP_REMOVED lines=32> */
[C---:B------:R-:W-:Y:S02]  /*3460*/  ISETP.GT.AND P1, PT, R4.reuse, 0xb, PT ;  /* 0x0000000b0400780c */ /* 0x040fe40003f24270 */
[----:B------:R-:W-:Y:S02]  /*3470*/  PRMT R200, RZ, 0x7610, R200 ;  /* 0x00007610ffc87816 */ /* 0x000fe400000000c8 */
[----:B------:R-:W-:-:S09]  /*3480*/  ISETP.GT.AND P2, PT, R4, 0x13, PT ;  /* 0x000000130400780c */ /* 0x000fd20003f44270 */
[----:B------:R1:W5:Y:S01]  /*3490*/  @P1 LDG.E.U16 R200, desc[UR14][R8.64] ;  /* 0x0000000e08c81981 */ /* 0x000362000c1e1500 */
[----:B0-----:R-:W-:Y:S01]  /*34a0*/  IMAD R10, R10, 0x13, RZ ;  /* 0x000000130a0a7824 */ /* 0x001fe200078e02ff */
[----:B-1----:R-:W-:-:S03]  /*34b0*/  PRMT R9, RZ, 0x7610, R9 ;  /* 0x00007610ff097816 */ /* 0x002fc60000000009 */
[----:B------:R-:W-:-:S05]  /*34c0*/  IMAD.WIDE R10, R10, 0x2, R164 ;  /* 0x000000020a0a7825 */ /* 0x000fca00078e02a4 */
[----:B------:R0:W5:Y:S02]  /*34d0*/  @P2 LDG.E.U16 R9, desc[UR14][R10.64] ;  /* 0x0000000e0a092981 */ /* 0x000164000c1e1500 */
[----:B0-----:R-:W0:Y:S01]  /*34e0*/  LDC R11, c[0x0][0x238] ;  /* 0x00008e00ff0b7b82 */ /* 0x001e220000000800 */
[C---:B------:R-:W-:Y:S02]  /*34f0*/  ISETP.GT.AND P0, PT, R4.reuse, 0x4, PT ;  /* 0x000000040400780c */ /* 0x040fe40003f04270 */
[----:B------:R-:W-:Y:S02]  /*3500*/  PRMT R206, RZ, 0x7610, R206 ;  /* 0x00007610ffce7816 */ /* 0x000fe400000000ce */
[----:B------:R-:W-:Y:S01]  /*3510*/  ISETP.GT.AND P3, PT, R4, 0x1b, PT ;  /* 0x0000001b0400780c */ /* 0x000fe20003f64270 */
[----:B0-----:R-:W-:-:S04]  /*3520*/  IMAD.SHL.U32 R11, R11, 0x4, RZ ;  /* 0x000000040b0b7824 */ /* 0x001fc800078e00ff */
[----:B------:R-:W-:-:S05]  /*3530*/  IMAD.WIDE R10, R11, 0x2, R164 ;  /* 0x000000020b0a7825 */ /* 0x000fca00078e02a4 */
[----:B------:R0:W5:Y:S02]  /*3540*/  @P0 LDG.E.U16 R206, desc[UR14][R10.64] ;  /* 0x0000000e0ace0981 */ /* 0x000164000c1e1500 */
[----:B0-----:R-:W0:Y:S01]  /*3550*/  LDC R11, c[0x0][0x238] ;  /* 0x00008e00ff0b7b82 */ /* 0x001e220000000800 */
[----:B---3--:R-:W-:Y:S01]  /*3560*/  IMAD R18, R18, 0x1b, RZ ;  /* 0x0000001b12127824 */ /* 0x008fe200078e02ff */
[----:B------:R-:W-:-:S03]  /*3570*/  PRMT R204, RZ, 0x7610, R204 ;  /* 0x00007610ffcc7816 */ /* 0x000fc600000000cc */
[----:B------:R-:W-:Y:S01]  /*3580*/  IMAD.WIDE R18, R18, 0x2, R164 ;  /* 0x0000000212127825 */ /* 0x000fe200078e02a4 */
[----:B------:R-:W-:-:S04]  /*3590*/  ISETP.GT.AND P2, PT, R4, 0x6, PT ;  /* 0x000000060400780c */ /* 0x000fc80003f44270 */
[----:B------:R1:W3:Y:S01]  /*35a0*/  @P3 LDG.E.U16 R204, desc[UR14][R18.64] ;  /* 0x0000000e12cc3981 */ /* 0x0002e2000c1e1500 */
[----:B------:R-:W-:Y:S01]  /*35b0*/  PRMT R222, RZ, 0x7610, R222 ;  /* 0x00007610ffde7816 */ /* 0x000fe200000000de */
[----:B-1----:R-:W1:Y:S01]  /*35c0*/  LDC R19, c[0x0][0x238] ;  /* 0x00008e00ff137b82 */ /* 0x002e620000000800 */
[----:B0-----:R-:W-:-:S04]  /*35d0*/  IMAD R11, R11, 0x6, RZ ;  /* 0x000000060b0b7824 */ /* 0x001fc800078e02ff */
[----:B------:R-:W-:-:S05]  /*35e0*/  IMAD.WIDE R10, R11, 0x2, R164 ;  /* 0x000000020b0a7825 */ /* 0x000fca00078e02a4 */
[----:B------:R0:W3:Y:S01]  /*35f0*/  @P2 LDG.E.U16 R222, desc[UR14][R10.64] ;  /* 0x0000000e0ade2981 */ /* 0x0000e2000c1e1500 */
[----:B------:R-:W-:Y:S01]  /*3600*/  ISETP.GT.AND P1, PT, R4, 0x5, PT ;  /* 0x000000050400780c */ /* 0x000fe20003f24270 */
[----:B0-----:R-:W0:Y:S01]  /*3610*/  LDC R11, c[0x0][0x238] ;  /* 0x00008e00ff0b7b82 */ /* 0x001e220000000800 */
[----:B-1----:R-:W-:Y:S01]  /*3620*/  IMAD R19, R19, 0x5, RZ ;  /* 0x0000000513137824 */ /* 0x002fe200078e02ff */
[----:B------:R-:W-:-:S03]  /*3630*/  PRMT R214, RZ, 0x7610, R214 ;  /* 0x00007610ffd67816 */ /* 0x000fc600000000d6 */
[----:B------:R-:W-:-:S07]  /*3640*/  IMAD.WIDE R18, R19, 0x2, R164 ;  /* 0x0000000213127825 */ /* 0x000fce00078e02a4 */
[----:B------:R1:W3:Y:S01]  /*3650*/  @P1 LDG.E.U16 R214, desc[UR14][R18.64] ;  /* 0x0000000e12d61981 */ /* 0x0002e2000c1e1500 */
[C---:B------:R-:W-:Y:S02]  /*3660*/  ISETP.GT.AND P1, PT, R4.reuse, 0x14, PT ;  /* 0x000000140400780c */ /* 0x040fe40003f24270 */
[----:B------:R-:W-:Y:S02]  /*3670*/  PRMT R210, RZ, 0x7610, R210 ;  /* 0x00007610ffd27816 */ /* 0x000fe400000000d2 */
[----:B------:R-:W-:Y:S02]  /*3680*/  ISETP.GT.AND P0, PT, R4, 0x7, PT ;  /* 0x000000070400780c */ /* 0x000fe40003f04270 */
[----:B------:R-:W-:Y:S02]  /*3690*/  PRMT R231, RZ, 0x7610, R231 ;  /* 0x00007610ffe77816 */ /* 0x000fe400000000e7 */
[----:B------:R-:W-:Y:S01]  /*36a0*/  PRMT R212, RZ, 0x7610, R212 ;  /* 0x00007610ffd47816 */ /* 0x000fe200000000d4 */
[----:B-1----:R-:W1:Y:S01]  /*36b0*/  LDC R19, c[0x0][0x238] ;  /* 0x00008e00ff137b82 */ /* 0x002e620000000800 */
[----:B0-----:R-:W-:-:S04]  /*36c0*/  IMAD R11, R11, 0x14, RZ ;  /* 0x000000140b0b7824 */ /* 0x001fc800078e02ff */
[----:B------:R-:W-:-:S05]  /*36d0*/  IMAD.WIDE R10, R11, 0x2, R164 ;  /* 0x000000020b0a7825 */ /* 0x000fca00078e02a4 */
[----:B------:R0:W3:Y:S02]  /*36e0*/  @P1 LDG.E.U16 R210, desc[UR14][R10.64] ;  /* 0x0000000e0ad21981 */ /* 0x0000e4000c1e1500 */
[----:B0-----:R-:W0:Y:S02]  /*36f0*/  LDC R11, c[0x0][0x238] ;  /* 0x00008e00ff0b7b82 */ /* 0x001e240000000800 */
[----:B0-----:R-:W-:-:S04]  /*3700*/  IMAD R11, R11, 0x7, RZ ;  /* 0x000000070b0b7824 */ /* 0x001fc800078e02ff */
[----:B------:R-:W-:-:S05]  /*3710*/  IMAD.WIDE R10, R11, 0x2, R164 ;  /* 0x000000020b0a7825 */ /* 0x000fca00078e02a4 */
[----:B------:R0:W3:Y:S02]  /*3720*/  @P0 LDG.E.U16 R231, desc[UR14][R10.64] ;  /* 0x0000000e0ae70981 */ /* 0x0000e4000c1e1500 */
[----:B0-----:R-:W0:Y:S01]  /*3730*/  LDC R11, c[0x0][0x238] ;  /* 0x00008e00ff0b7b82 */ /* 0x001e220000000800 */
[----:B------:R-:W-:Y:S01]  /*3740*/  ISETP.GT.AND P1, PT, R4, 0x1c, PT ;  /* 0x0000001c0400780c */ /* 0x000fe20003f24270 */
[----:B0-----:R-:W-:-:S04]  /*3750*/  IMAD R11, R11, 0x1c, RZ ;  /* 0x0000001c0b0b7824 */ /* 0x001fc800078e02ff */
[----:B------:R-:W-:-:S08]  /*3760*/  IMAD.WIDE R10, R11, 0x2, R164 ;  /* 0x000000020b0a7825 */ /* 0x000fd000078e02a4 */
[----:B------:R0:W3:Y:S02]  /*3770*/  @P1 LDG.E.U16 R212, desc[UR14][R10.64] ;  /* 0x0000000e0ad41981 */ /* 0x0000e4000c1e1500 */
[----:B0-----:R-:W0:Y:S01]  /*3780*/  LDC R11, c[0x0][0x238] ;  /* 0x00008e00ff0b7b82 */ /* 0x001e220000000800 */
[----:B------:R-:W-:Y:S02]  /*3790*/  ISETP.GT.AND P0, PT, R4, 0xd, PT ;  /* 0x0000000d0400780c */ /* 0x000fe40003f04270 */
[----:B------:R-:W-:Y:S01]  /*37a0*/  PRMT R216, RZ, 0x7610, R216 ;  /* 0x00007610ffd87816 */ /* 0x000fe200000000d8 */
[----:B0-----:R-:W-:-:S04]  /*37b0*/  IMAD R11, R11, 0xd, RZ ;  /* 0x0000000d0b0b7824 */ /* 0x001fc800078e02ff */
[----:B------:R-:W-:-:S06]  /*37c0*/  IMAD.WIDE R10, R11, 0x2, R164 ;  /* 0x000000020b0a7825 */ /* 0x000fcc00078e02a4 */
        /* <DEDUP_REMOVED lines=32> */
[C---:B------:R-:W-:Y:S02]  /*39d0*/  ISETP.GT.AND P0, PT, R4.reuse, 0x17, PT ;  /* 0x000000170400780c */ /* 0x040fe40003f04270 */
[----:B------:R-:W-:Y:S02]  /*39e0*/  PRMT R229, RZ, 0x7610, R229 ;  /* 0x00007610ffe57816 */ /* 0x000fe400000000e5 */
[----:B------:R-:W-:Y:S01]  /*39f0*/  ISETP.GT.AND P3, PT, R4, 0xc, PT ;  /* 0x0000000c0400780c */ /* 0x000fe20003f64270 */
[----:B-1----:R-:W-:Y:S02]  /*3a00*/  IMAD R19, R19, 0xc, RZ ;  /* 0x0000000c13137824 */ /* 0x002fe400078e02ff */
[----:B0-----:R-:W-:-:S04]  /*3a10*/  IMAD R11, R11, 0x17, RZ ;  /* 0x000000170b0b7824 */ /* 0x001fc800078e02ff */
[----:B------:R-:W-:-:S05]  /*3a20*/  IMAD.WIDE R10, R11, 0x2, R164 ;  /* 0x000000020b0a7825 */ /* 0x000fca00078e02a4 */
[----:B------:R0:W3:Y:S02]  /*3a30*/  @P0 LDG.E.U16 R229, desc[UR14][R10.64] ;  /* 0x0000000e0ae50981 */ /* 0x0000e4000c1e1500 */
[----:B0-----:R-:W0:Y:S01]  /*3a40*/  LDC R11, c[0x0][0x238] ;  /* 0x00008e00ff0b7b82 */ /* 0x001e220000000800 */
[----:B------:R-:W-:Y:S01]  /*3a50*/  PRMT R208, RZ, 0x7610, R208 ;  /* 0x00007610ffd07816 */ /* 0x000fe200000000d0 */
[----:B------:R-:W-:Y:S01]  /*3a60*/  IMAD.WIDE R18, R19, 0x2, R164 ;  /* 0x0000000213127825 */ /* 0x000fe200078e02a4 */
[----:B------:R-:W-:-:S04]  /*3a70*/  ISETP.GT.AND P1, PT, R4, 0x1e, PT ;  /* 0x0000001e0400780c */ /* 0x000fc80003f24270 */
[----:B------:R-:W3:Y:S01]  /*3a80*/  @P3 LDG.E.U16 R208, desc[UR14][R18.64] ;  /* 0x0000000e12d03981 */ /* 0x000ee2000c1e1500 */
[----:B------:R-:W-:Y:S01]  /*3a90*/  PRMT R232, RZ, 0x7610, R232 ;  /* 0x00007610ffe87816 */ /* 0x000fe200000000e8 */
[----:B0-----:R-:W-:-:S04]  /*3aa0*/  IMAD R11, R11, 0x1e, RZ ;  /* 0x0000001e0b0b7824 */ /* 0x001fc800078e02ff */
[----:B------:R-:W-:-:S05]  /*3ab0*/  IMAD.WIDE R10, R11, 0x2, R164 ;  /* 0x000000020b0a7825 */ /* 0x000fca00078e02a4 */
[----:B------:R0:W3:Y:S02]  /*3ac0*/  @P1 LDG.E.U16 R232, desc[UR14][R10.64] ;  /* 0x0000000e0ae81981 */ /* 0x0000e4000c1e1500 */
[----:B0-----:R-:W0:Y:S01]  /*3ad0*/  LDC R11, c[0x0][0x238] ;  /* 0x00008e00ff0b7b82 */ /* 0x001e220000000800 */
[----:B------:R-:W-:Y:S02]  /*3ae0*/  ISETP.GT.AND P2, PT, R4, 0x1f, PT ;  /* 0x0000001f0400780c */ /* 0x000fe40003f44270 */
[----:B------:R-:W-:Y:S02]  /*3af0*/  PRMT R228, RZ, 0x7610, R228 ;  /* 0x00007610ffe47816 */ /* 0x000fe400000000e4 */
[----:B------:R-:W-:Y:S01]  /*3b00*/  LOP3.LUT R171, R171, R170, RZ, 0x3c, !PT ;  /* 0x000000aaabab7212 */ /* 0x000fe200078e3cff */
[----:B0-----:R-:W-:-:S04]  /*3b10*/  IMAD R11, R11, 0x1f, RZ ;  /* 0x0000001f0b0b7824 */ /* 0x001fc800078e02ff */
[----:B------:R-:W-:-:S05]  /*3b20*/  IMAD.WIDE R10, R11, 0x2, R164 ;  /* 0x000000020b0a7825 */ /* 0x000fca00078e02a4 */
[----:B------:R0:W3:Y:S01]  /*3b30*/  @P2 LDG.E.U16 R228, desc[UR14][R10.64] ;  /* 0x0000000e0ae42981 */ /* 0x0000e2000c1e1500 */
[----:B------:R-:W-:Y:S01]  /*3b40*/  BAR.SYNC.DEFER_BLOCKING 0x0 ;  /* 0x0000000000007b1d */ /* 0x000fe20000010000 */
[----:B------:R-:W-:Y:S02]  /*3b50*/  LOP3.LUT R170, R171, R170, RZ, 0x3c, !PT ;  /* 0x000000aaabaa7212 */ /* 0x000fe400078e3cff */
[----:B------:R-:W-:Y:S02]  /*3b60*/  ISETP.GE.AND P0, PT, R7, R4, PT ;  /* 0x000000040700720c */ /* 0x000fe40003f06270 */
[----:B------:R-:W-:Y:S02]  /*3b70*/  LOP3.LUT R171, R171, R170, RZ, 0x3c, !PT ;  /* 0x000000aaabab7212 */ /* 0x000fe400078e3cff */
[----:B------:R-:W-:Y:S01]  /*3b80*/  PRMT R227, RZ, 0x7610, R227 ;  /* 0x00007610ffe37816 */ /* 0x000fe200000000e3 */
[----:B0-----:R-:W-:Y:S01]  /*3b90*/  IMAD.WIDE R10, R236, 0x2, R170 ;  /* 0x00000002ec0a7825 */ /* 0x001fe200078e02aa */
[----:B------:R-:W-:-:S02]  /*3ba0*/  PRMT R19, RZ, 0x7610, R19 ;  /* 0x00007610ff137816 */ /* 0x000fc40000000013 */
[----:B------:R-:W-:-:S05]  /*3bb0*/  PRMT R226, RZ, 0x7610, R226 ;  /* 0x00007610ffe27816 */ /* 0x000fca00000000e2 */
[----:B------:R0:W3:Y:S02]  /*3bc0*/  @!P0 LDG.E.U16 R227, desc[UR14][R10.64] ;  /* 0x0000000e0ae38981 */ /* 0x0000e4000c1e1500 */
[----:B0-----:R-:W-:-:S05]  /*3bd0*/  IMAD.WIDE R10, R236, 0x2, R160 ;  /* 0x00000002ec0a7825 */ /* 0x001fca00078e02a0 */
[----:B------:R0:W3:Y:S01]  /*3be0*/  @!P0 LDG.E.U16 R19, desc[UR14][R10.64] ;  /* 0x0000000e0a138981 */ /* 0x0000e2000c1e1500 */
[----:B------:R-:W-:Y:S01]  /*3bf0*/  PRMT R18, RZ, 0x7610, R18 ;  /* 0x00007610ff127816 */ /* 0x000fe20000000012 */
[----:B0-----:R-:W-:-:S05]  /*3c00*/  IMAD.WIDE R10, R236, 0x2, R168 ;  /* 0x00000002ec0a7825 */ /* 0x001fca00078e02a8 */
[----:B------:R0:W3:Y:S01]  /*3c10*/  @!P0 LDG.E.U16 R226, desc[UR14][R10.64] ;  /* 0x0000000e0ae28981 */ /* 0x0000e2000c1e1500 */
[----:B------:R-:W-:Y:S01]  /*3c20*/  PRMT R225, RZ, 0x7610, R225 ;  /* 0x00007610ffe17816 */ /* 0x000fe200000000e1 */
[----:B0-----:R-:W-:-:S05]  /*3c30*/  IMAD.WIDE R10, R236, 0x2, R166 ;  /* 0x00000002ec0a7825 */ /* 0x001fca00078e02a6 */
[----:B------:R0:W3:Y:S01]  /*3c40*/  @!P0 LDG.E.U16 R18, desc[UR14][R10.64] ;  /* 0x0000000e0a128981 */ /* 0x0000e2000c1e1500 */
[----:B------:R-:W-:Y:S02]  /*3c50*/  PRMT R17, RZ, 0x7610, R17 ;  /* 0x00007610ff117816 */ /* 0x000fe40000000011 */
[----:B------:R-:W-:Y:S01]  /*3c60*/  LOP3.LUT R173, R173, R172, RZ, 0x3c, !PT ;  /* 0x000000acadad7212 */ /* 0x000fe200078e3cff */
[----:B0-----:R-:W-:-:S03]  /*3c70*/  IMAD.WIDE R10, R236, 0x2, R156 ;  /* 0x00000002ec0a7825 */ /* 0x001fc600078e029c */
[C---:B------:R-:W-:Y:S02]  /*3c80*/  LOP3.LUT R172, R173.reuse, R172, RZ, 0x3c, !PT ;  /* 0x000000acadac7212 */ /* 0x040fe400078e3cff */
[----:B------:R0:W3:Y:S01]  /*3c90*/  @!P0 LDG.E.U16 R225, desc[UR14][R10.64] ;  /* 0x0000000e0ae18981 */ /* 0x0000e2000c1e1500 */
[----:B------:R-:W-:Y:S02]  /*3ca0*/  PRMT R224, RZ, 0x7610, R224 ;  /* 0x00007610ffe07816 */ /* 0x000fe400000000e0 */
[----:B------:R-:W-:Y:S01]  /*3cb0*/  LOP3.LUT R173, R173, R172, RZ, 0x3c, !PT ;  /* 0x000000acadad7212 */ /* 0x000fe200078e3cff */
[----:B0-----:R-:W-:-:S05]  /*3cc0*/  IMAD.WIDE R10, R236, 0x2, R162 ;  /* 0x00000002ec0a7825 */ /* 0x001fca00078e02a2 */
[----:B------:R0:W3:Y:S01]  /*3cd0*/  @!P0 LDG.E.U16 R17, desc[UR14][R10.64] ;  /* 0x0000000e0a118981 */ /* 0x0000e2000c1e1500 */
[----:B------:R-:W-:-:S03]  /*3ce0*/  LOP3.LUT R177, R177, R176, RZ, 0x3c, !PT ;  /* 0x000000b0b1b17212 */ /* 0x000fc600078e3cff */
[----:B--2---:R1:W-:Y:S01]  /*3cf0*/  STS.U16 [R2+UR12], R16 ;  /* 0x0000001002007988 */ /* 0x0043e2000800040c */
[----:B0-----:R-:W-:Y:S01]  /*3d00*/  IMAD.WIDE R10, R236, 0x2, R158 ;  /* 0x00000002ec0a7825 */ /* 0x001fe200078e029e */
[----:B-1----:R-:W-:-:S04]  /*3d10*/  PRMT R16, RZ, 0x7610, R16 ;  /* 0x00007610ff107816 */ /* 0x002fc80000000010 */
[----:B------:R0:W2:Y:S01]  /*3d20*/  @!P0 LDG.E.U16 R224, desc[UR14][R10.64] ;  /* 0x0000000e0ae08981 */ /* 0x0000a2000c1e1500 */
[----:B------:R-:W-:Y:S02]  /*3d30*/  LOP3.LUT R176, R177, R176, RZ, 0x3c, !PT ;  /* 0x000000b0b1b07212 */ /* 0x000fe400078e3cff */
[----:B------:R-:W-:Y:S02]  /*3d40*/  PRMT R155, RZ, 0x7610, R155 ;  /* 0x00007610ff9b7816 */ /* 0x000fe4000000009b */
[----:B------:R-:W-:Y:S01]  /*3d50*/  LOP3.LUT R179, R179, R178, RZ, 0x3c, !PT ;  /* 0x000000b2b3b37212 */ /* 0x000fe200078e3cff */
[----:B0-----:R-:W-:Y:S01]  /*3d60*/  IMAD.WIDE R10, R236, 0x2, R172 ;  /* 0x00000002ec0a7825 */ /* 0x001fe200078e02ac */
[----:B------:R-:W-:-:S04]  /*3d70*/  LOP3.LUT R177, R177, R176, RZ, 0x3c, !PT ;  /* 0x000000b0b1b17212 */ /* 0x000fc800078e3cff */
[----:B------:R0:W2:Y:S01]  /*3d80*/  @!P0 LDG.E.U16 R16, desc[UR14][R10.64] ;  /* 0x0000000e0a108981 */ /* 0x0000a2000c1e1500 */
[----:B------:R-:W-:-:S03]  /*3d90*/  LOP3.LUT R178, R179, R178, RZ, 0x3c, !PT ;  /* 0x000000b2b3b27212 */ /* 0x000fc600078e3cff */
[----:B----4-:R1:W-:Y:S01]  /*3da0*/  STS.U16 [R2+UR12+0x800], R15 ;  /* 0x0008000f02007988 */ /* 0x0103e2000800040c */
[----:B0-----:R-:W-:Y:S01]  /*3db0*/  IMAD.WIDE R10, R236, 0x2, R174 ;  /* 0x00000002ec0a7825 */ /* 0x001fe200078e02ae */
[----:B------:R-:W-:Y:S02]  /*3dc0*/  LOP3.LUT R179, R179, R178, RZ, 0x3c, !PT ;  /* 0x000000b2b3b37212 */ /* 0x000fe400078e3cff */
[----:B-1----:R-:W-:Y:S02]  /*3dd0*/  PRMT R15, RZ, 0x7610, R15 ;  /* 0x00007610ff0f7816 */ /* 0x002fe4000000000f */
[----:B------:R0:W4:Y:S01]  /*3de0*/  @!P0 LDG.E.U16 R155, desc[UR14][R10.64] ;  /* 0x0000000e0a9b8981 */ /* 0x000122000c1e1500 */
[----:B------:R-:W-:-:S03]  /*3df0*/  LOP3.LUT R181, R181, R180, RZ, 0x3c, !PT ;  /* 0x000000b4b5b57212 */ /* 0x000fc600078e3cff */
[----:B------:R1:W-:Y:S01]  /*3e00*/  STS.U16 [R2+UR12+0x400], R154 ;  /* 0x0004009a02007988 */ /* 0x0003e2000800040c */
[----:B0-----:R-:W-:Y:S01]  /*3e10*/  IMAD.WIDE R10, R236, 0x2, R176 ;  /* 0x00000002ec0a7825 */ /* 0x001fe200078e02b0 */
[----:B-1----:R-:W-:-:S04]  /*3e20*/  PRMT R154, RZ, 0x7610, R154 ;  /* 0x00007610ff9a7816 */ /* 0x002fc8000000009a */
[----:B------:R0:W4:Y:S01]  /*3e30*/  @!P0 LDG.E.U16 R15, desc[UR14][R10.64] ;  /* 0x0000000e0a0f8981 */ /* 0x000122000c1e1500 */
[----:B------:R-:W-:Y:S01]  /*3e40*/  LOP3.LUT R180, R181, R180, RZ, 0x3c, !PT ;  /* 0x000000b4b5b47212 */ /* 0x000fe200078e3cff */
[----:B0-----:R-:W-:-:S03]  /*3e50*/  IMAD.WIDE R10, R236, 0x2, R178 ;  /* 0x00000002ec0a7825 */ /* 0x001fc600078e02b2 */
[----:B------:R-:W-:Y:S02]  /*3e60*/  LOP3.LUT R181, R181, R180, RZ, 0x3c, !PT ;  /* 0x000000b4b5b57212 */ /* 0x000fe400078e3cff */
[----:B------:R0:W4:Y:S01]  /*3e70*/  @!P0 LDG.E.U16 R154, desc[UR14][R10.64] ;  /* 0x0000000e0a9a8981 */ /* 0x000122000c1e1500 */
[----:B------:R-:W-:-:S03]  /*3e80*/  LOP3.LUT R183, R183, R182, RZ, 0x3c, !PT ;  /* 0x000000b6b7b77212 */ /* 0x000fc600078e3cff */
[----:B-----5:R-:W-:Y:S01]  /*3e90*/  STS.U16 [R2+UR12+0xc00], R153 ;  /* 0x000c009902007988 */ /* 0x020fe2000800040c */
[----:B0-----:R-:W-:-:S05]  /*3ea0*/  LOP3.LUT R11, R2, 0x10, RZ, 0x3c, !PT ;  /* 0x00000010020b7812 */ /* 0x001fca00078e3cff */
[----:B------:R0:W-:Y:S01]  /*3eb0*/  STS.U16 [R11+UR12+0x80], R14 ;  /* 0x0000800e0b007988 */ /* 0x0001e2000800040c */
[C---:B------:R-:W-:Y:S02]  /*3ec0*/  LOP3.LUT R182, R183.reuse, R182, RZ, 0x3c, !PT ;  /* 0x000000b6b7b67212 */ /* 0x040fe400078e3cff */
[----:B0-----:R-:W-:Y:S01]  /*3ed0*/  PRMT R14, RZ, 0x7610, R14 ;  /* 0x00007610ff0e7816 */ /* 0x001fe2000000000e */
[----:B------:R-:W-:Y:S01]  /*3ee0*/  IMAD.WIDE R10, R236, 0x2, R180 ;  /* 0x00000002ec0a7825 */ /* 0x000fe200078e02b4 */
[----:B------:R-:W-:-:S04]  /*3ef0*/  LOP3.LUT R183, R183, R182, RZ, 0x3c, !PT ;  /* 0x000000b6b7b77212 */ /* 0x000fc800078e3cff */
[----:B------:R0:W5:Y:S01]  /*3f00*/  @!P0 LDG.E.U16 R14, desc[UR14][R10.64] ;  /* 0x0000000e0a0e8981 */ /* 0x000162000c1e1500 */
[----:B------:R-:W-:Y:S02]  /*3f10*/  PRMT R153, RZ, 0x7610, R153 ;  /* 0x00007610ff997816 */ /* 0x000fe40000000099 */
[----:B------:R-:W-:Y:S02]  /*3f20*/  LOP3.LUT R185, R185, R184, RZ, 0x3c, !PT ;  /* 0x000000b8b9b97212 */ /* 0x000fe400078e3cff */
[----:B0-----:R-:W-:-:S05]  /*3f30*/  LOP3.LUT R11, R2, 0x10, RZ, 0x3c, !PT ;  /* 0x00000010020b7812 */ /* 0x001fca00078e3cff */
[----:B------:R0:W-:Y:S01]  /*3f40*/  STS.U16 [R11+UR12+0x480], R152 ;  /* 0x000480980b007988 */ /* 0x0001e2000800040c */
[----:B------:R-:W-:Y:S01]  /*3f50*/  LOP3.LUT R184, R185, R184, RZ, 0x3c, !PT ;  /* 0x000000b8b9b87212 */ /* 0x000fe200078e3cff */
[----:B0-----:R-:W-:-:S03]  /*3f60*/  IMAD.WIDE R10, R236, 0x2, R182 ;  /* 0x00000002ec0a7825 */ /* 0x001fc600078e02b6 */
[----:B------:R-:W-:Y:S02]  /*3f70*/  LOP3.LUT R185, R185, R184, RZ, 0x3c, !PT ;  /* 0x000000b8b9b97212 */ /* 0x000fe400078e3cff */
[----:B------:R0:W5:Y:S01]  /*3f80*/  @!P0 LDG.E.U16 R153, desc[UR14][R10.64] ;  /* 0x0000000e0a998981 */ /* 0x000162000c1e1500 */
[----:B------:R-:W-:Y:S02]  /*3f90*/  LOP3.LUT R187, R187, R186, RZ, 0x3c, !PT ;  /* 0x000000babbbb7212 */ /* 0x000fe400078e3cff */
        /* <DEDUP_REMOVED lines=14> */
[----:B------:R0:W5:Y:S02]  /*4080*/  @!P0 LDG.E.U16 R152, desc[UR14][R10.64] ;  /* 0x0000000e0a988981 */ /* 0x000164000c1e1500 */
[----:B0-----:R-:W-:-:S05]  /*4090*/  LOP3.LUT R11, R2, 0x20, RZ, 0x3c, !PT ;  /* 0x00000020020b7812 */ /* 0x001fca00078e3cff */
[----:B------:R0:W-:Y:S01]  /*40a0*/  STS.U16 [R11+UR12+0x100], R12 ;  /* 0x0001000c0b007988 */ /* 0x0001e2000800040c */
[----:B------:R-:W-:Y:S02]  /*40b0*/  LOP3.LUT R193, R193, R192, RZ, 0x3c, !PT ;  /* 0x000000c0c1c17212 */ /* 0x000fe400078e3cff */
[----:B0-----:R-:W-:Y:S01]  /*40c0*/  PRMT R12, RZ, 0x7610, R12 ;  /* 0x00007610ff0c7816 */ /* 0x001fe2000000000c */
[----:B------:R-:W-:-:S05]  /*40d0*/  IMAD.WIDE R10, R236, 0x2, R188 ;  /* 0x00000002ec0a7825 */ /* 0x000fca00078e02bc */
[----:B------:R0:W5:Y:S01]  /*40e0*/  @!P0 LDG.E.U16 R12, desc[UR14][R10.64] ;  /* 0x0000000e0a0c8981 */ /* 0x000162000c1e1500 */
[C---:B------:R-:W-:Y:S02]  /*40f0*/  LOP3.LUT R192, R193.reuse, R192, RZ, 0x3c, !PT ;  /* 0x000000c0c1c07212 */ /* 0x040fe400078e3cff */
[----:B------:R-:W-:Y:S02]  /*4100*/  PRMT R23, RZ, 0x7610, R23 ;  /* 0x00007610ff177816 */ /* 0x000fe40000000017 */
[----:B0-----:R-:W-:Y:S02]  /*4110*/  LOP3.LUT R11, R2, 0x20, RZ, 0x3c, !PT ;  /* 0x00000020020b7812 */ /* 0x001fe400078e3cff */
[----:B------:R-:W-:-:S03]  /*4120*/  LOP3.LUT R193, R193, R192, RZ, 0x3c, !PT ;  /* 0x000000c0c1c17212 */ /* 0x000fc600078e3cff */
[----:B------:R0:W-:Y:S01]  /*4130*/  STS.U16 [R11+UR12+0x500], R21 ;  /* 0x000500150b007988 */ /* 0x0001e2000800040c */
[----:B------:R-:W-:Y:S01]  /*4140*/  LOP3.LUT R195, R195, R194, RZ, 0x3c, !PT ;  /* 0x000000c2c3c37212 */ /* 0x000fe200078e3cff */
[----:B0-----:R-:W-:Y:S01]  /*4150*/  IMAD.WIDE R10, R236, 0x2, R190 ;  /* 0x00000002ec0a7825 */ /* 0x001fe200078e02be */
[----:B------:R-:W-:-:S04]  /*4160*/  LOP3.LUT R21, R2, 0x20, RZ, 0x3c, !PT ;  /* 0x0000002002157812 */ /* 0x000fc800078e3cff */
[----:B------:R0:W5:Y:S04]  /*4170*/  @!P0 LDG.E.U16 R23, desc[UR14][R10.64] ;  /* 0x0000000e0a178981 */ /* 0x000168000c1e1500 */
[----:B------:R1:W-:Y:S01]  /*4180*/  STS.U16 [R21+UR12+0x900], R20 ;  /* 0x0009001415007988 */ /* 0x0003e2000800040c */
[C---:B------:R-:W-:Y:S02]  /*4190*/  LOP3.LUT R194, R195.reuse, R194, RZ, 0x3c, !PT ;  /* 0x000000c2c3c27212 */ /* 0x040fe400078e3cff */
[----:B0-----:R-:W-:Y:S01]  /*41a0*/  PRMT R11, RZ, 0x7610, R11 ;  /* 0x00007610ff0b7816 */ /* 0x001fe2000000000b */
[----:B-1----:R-:W-:Y:S01]  /*41b0*/  IMAD.WIDE R20, R236, 0x2, R192 ;  /* 0x00000002ec147825 */ /* 0x002fe200078e02c0 */
[----:B------:R-:W-:-:S04]  /*41c0*/  LOP3.LUT R195, R195, R194, RZ, 0x3c, !PT ;  /* 0x000000c2c3c37212 */ /* 0x000fc800078e3cff */
[----:B------:R0:W5:Y:S02]  /*41d0*/  @!P0 LDG.E.U16 R11, desc[UR14][R20.64] ;  /* 0x0000000e140b8981 */ /* 0x000164000c1e1500 */
[----:B0-----:R-:W-:-:S05]  /*41e0*/  LOP3.LUT R21, R2, 0x20, RZ, 0x3c, !PT ;  /* 0x0000002002157812 */ /* 0x001fca00078e3cff */
[----:B------:R0:W-:Y:S02]  /*41f0*/  STS.U16 [R21+UR12+0xd00], R22 ;  /* 0x000d001615007988 */ /* 0x0001e4000800040c */
[----:B0-----:R-:W-:Y:S01]  /*4200*/  PRMT R22, RZ, 0x7610, R22 ;  /* 0x00007610ff167816 */ /* 0x001fe20000000016 */
[----:B------:R-:W-:-:S05]  /*4210*/  IMAD.WIDE R20, R236, 0x2, R194 ;  /* 0x00000002ec147825 */ /* 0x000fca00078e02c2 */
[----:B------:R0:W5:Y:S01]  /*4220*/  @!P0 LDG.E.U16 R22, desc[UR14][R20.64] ;  /* 0x0000000e14168981 */ /* 0x000162000c1e1500 */
[----:B------:R-:W-:Y:S02]  /*4230*/  LOP3.LUT R199, R199, R198, RZ, 0x3c, !PT ;  /* 0x000000c6c7c77212 */ /* 0x000fe400078e3cff */
[----:B0-----:R-:W-:-:S05]  /*4240*/  LOP3.LUT R21, R2, 0x30, RZ, 0x3c, !PT ;  /* 0x0000003002157812 */ /* 0x001fca00078e3cff */
[----:B------:R0:W-:Y:S01]  /*4250*/  STS.U16 [R21+UR12+0x180], R197 ;  /* 0x000180c515007988 */ /* 0x0001e2000800040c */
[----:B------:R-:W-:Y:S02]  /*4260*/  LOP3.LUT R198, R199, R198, RZ, 0x3c, !PT ;  /* 0x000000c6c7c67212 */ /* 0x000fe400078e3cff */
[----:B------:R-:W-:Y:S01]  /*4270*/  PRMT R10, RZ, 0x7610, R10 ;  /* 0x00007610ff0a7816 */ /* 0x000fe2000000000a */
[----:B0-----:R-:W-:Y:S02]  /*4280*/  IMAD.MOV.U32 R197, RZ, RZ, R196 ;  /* 0x000000ffffc57224 */ /* 0x001fe400078e00c4 */
[----:B------:R-:W-:Y:S01]  /*4290*/  IMAD.MOV.U32 R196, RZ, RZ, R201 ;  /* 0x000000ffffc47224 */ /* 0x000fe200078e00c9 */
[----:B------:R-:W-:-:S03]  /*42a0*/  LOP3.LUT R201, R2, 0x30, RZ, 0x3c, !PT ;  /* 0x0000003002c97812 */ /* 0x000fc600078e3cff */
[C---:B------:R-:W-:Y:S01]  /*42b0*/  IMAD.WIDE R20, R236.reuse, 0x2, R196 ;  /* 0x00000002ec147825 */ /* 0x040fe200078e02c4 */
[----:B------:R-:W-:Y:S01]  /*42c0*/  LOP3.LUT R199, R199, R198, RZ, 0x3c, !PT ;  /* 0x000000c6c7c77212 */ /* 0x000fe200078e3cff */
[----:B------:R0:W-:Y:S04]  /*42d0*/  STS.U16 [R201+UR12+0x580], R200 ;  /* 0x000580c8c9007988 */ /* 0x0001e8000800040c */
[----:B------:R1:W5:Y:S01]  /*42e0*/  @!P0 LDG.E.U16 R10, desc[UR14][R20.64] ;  /* 0x0000000e140a8981 */ /* 0x000362000c1e1500 */
[----:B0-----:R-:W-:Y:S01]  /*42f0*/  IMAD.WIDE R200, R236, 0x2, R198 ;  /* 0x00000002ecc87825 */ /* 0x001fe200078e02c6 */
[----:B-1----:R-:W-:-:S06]  /*4300*/  PRMT R21, RZ, 0x7610, R21 ;  /* 0x00007610ff157816 */ /* 0x002fcc0000000015 */
[----:B------:R0:W5:Y:S02]  /*4310*/  @!P0 LDG.E.U16 R21, desc[UR14][R200.64] ;  /* 0x0000000ec8158981 */ /* 0x000164000c1e1500 */
[----:B0-----:R-:W-:Y:S01]  /*4320*/  LOP3.LUT R201, R2, 0x30, RZ, 0x3c, !PT ;  /* 0x0000003002c97812 */ /* 0x001fe200078e3cff */
[----:B------:R-:W-:-:S04]  /*4330*/  IMAD.MOV.U32 R200, RZ, RZ, R203 ;  /* 0x000000ffffc87224 */ /* 0x000fc800078e00cb */
[----:B------:R0:W-:Y:S02]  /*4340*/  STS.U16 [R201+UR12+0x980], R9 ;  /* 0x00098009c9007988 */ /* 0x0001e4000800040c */
[----:B0-----:R-:W-:Y:S01]  /*4350*/  IMAD.MOV.U32 R201, RZ, RZ, R202 ;  /* 0x000000ffffc97224 */ /* 0x001fe200078e00ca */
[----:B------:R-:W-:Y:S01]  /*4360*/  PRMT R9, RZ, 0x7610, R9 ;  /* 0x00007610ff097816 */ /* 0x000fe20000000009 */
[----:B------:R-:W-:-:S05]  /*4370*/  IMAD.WIDE R202, R236, 0x2, R200 ;  /* 0x00000002ecca7825 */ /* 0x000fca00078e02c8 */
[----:B------:R0:W5:Y:S01]  /*4380*/  @!P0 LDG.E.U16 R9, desc[UR14][R202.64] ;  /* 0x0000000eca098981 */ /* 0x000162000c1e1500 */
[----:B------:R-:W-:Y:S02]  /*4390*/  PRMT R20, RZ, 0x7610, R20 ;  /* 0x00007610ff147816 */ /* 0x000fe40000000014 */
[----:B0-----:R-:W-:Y:S01]  /*43a0*/  LOP3.LUT R203, R2, 0x30, RZ, 0x3c, !PT ;  /* 0x0000003002cb7812 */ /* 0x001fe200078e3cff */
[----:B------:R-:W-:-:S04]  /*43b0*/  IMAD.MOV.U32 R202, RZ, RZ, R207 ;  /* 0x000000ffffca7224 */ /* 0x000fc800078e00cf */
[----:B---3--:R0:W-:Y:S01]  /*43c0*/  STS.U16 [R203+UR12+0xd80], R204 ;  /* 0x000d80cccb007988 */ /* 0x0081e2000800040c */
[----:B------:R-:W-:Y:S01]  /*43d0*/  LOP3.LUT R207, R2, 0x40, RZ, 0x3c, !PT ;  /* 0x0000004002cf7812 */ /* 0x000fe200078e3cff */
[----:B0-----:R-:W-:Y:S02]  /*43e0*/  IMAD.MOV.U32 R203, RZ, RZ, R205 ;  /* 0x000000ffffcb7224 */ /* 0x001fe400078e00cd */
[----:B------:R-:W-:Y:S02]  /*43f0*/  IMAD.WIDE R204, R236, 0x2, R202 ;  /* 0x00000002eccc7825 */ /* 0x000fe400078e02ca */
[----:B------:R0:W-:Y:S04]  /*4400*/  STS.U16 [R207+UR12+0x200], R206 ;  /* 0x000200cecf007988 */ /* 0x0001e8000800040c */
[----:B------:R1:W3:Y:S01]  /*4410*/  @!P0 LDG.E.U16 R20, desc[UR14][R204.64] ;  /* 0x0000000ecc148981 */ /* 0x0002e2000c1e1500 */
[----:B------:R-:W-:Y:S01]  /*4420*/  PRMT R233, RZ, 0x7610, R233 ;  /* 0x00007610ffe97816 */ /* 0x000fe200000000e9 */
[----:B-1----:R-:W-:-:S02]  /*4430*/  IMAD.MOV.U32 R204, RZ, RZ, R211 ;  /* 0x000000ffffcc7224 */ /* 0x002fc400078e00d3 */
[----:B------:R-:W-:Y:S02]  /*4440*/  IMAD.MOV.U32 R205, RZ, RZ, R209 ;  /* 0x000000ffffcd7224 */ /* 0x000fe400078e00d1 */
[----:B0-----:R-:W-:Y:S01]  /*4450*/  IMAD.WIDE R206, R236, 0x2, R204 ;  /* 0x00000002ecce7825 */ /* 0x001fe200078e02cc */
[----:B------:R-:W-:-:S04]  /*4460*/  LOP3.LUT R209, R2, 0x40, RZ, 0x3c, !PT ;  /* 0x0000004002d17812 */ /* 0x000fc800078e3cff */
[----:B------:R0:W3:Y:S01]  /*4470*/  @!P0 LDG.E.U16 R233, desc[UR14][R206.64] ;  /* 0x0000000ecee98981 */ /* 0x0000e2000c1e1500 */
[----:B------:R-:W-:-:S03]  /*4480*/  PRMT R234, RZ, 0x7610, R234 ;  /* 0x00007610ffea7816 */ /* 0x000fc600000000ea */
[----:B------:R1:W-:Y:S01]  /*4490*/  STS.U16 [R209+UR12+0x600], R208 ;  /* 0x000600d0d1007988 */ /* 0x0003e2000800040c */
[----:B0-----:R-:W-:Y:S02]  /*44a0*/  IMAD.MOV.U32 R206, RZ, RZ, R215 ;  /* 0x000000ffffce7224 */ /* 0x001fe400078e00d7 */
[----:B------:R-:W-:Y:S02]  /*44b0*/  IMAD.MOV.U32 R207, RZ, RZ, R213 ;  /* 0x000000ffffcf7224 */ /* 0x000fe400078e00d5 */
[----:B-1----:R-:W-:Y:S01]  /*44c0*/  IMAD.WIDE R208, R236, 0x2, R206 ;  /* 0x00000002ecd07825 */ /* 0x002fe200078e02ce */
[----:B------:R-:W-:-:S04]  /*44d0*/  LOP3.LUT R213, R2, 0x40, RZ, 0x3c, !PT ;  /* 0x0000004002d57812 */ /* 0x000fc800078e3cff */
[----:B------:R0:W3:Y:S01]  /*44e0*/  @!P0 LDG.E.U16 R234, desc[UR14][R208.64] ;  /* 0x0000000ed0ea8981 */ /* 0x0000e2000c1e1500 */
[----:B------:R-:W-:-:S03]  /*44f0*/  PRMT R235, RZ, 0x7610, R235 ;  /* 0x00007610ffeb7816 */ /* 0x000fc600000000eb */
[----:B------:R1:W-:Y:S01]  /*4500*/  STS.U16 [R213+UR12+0xa00], R210 ;  /* 0x000a00d2d5007988 */ /* 0x0003e2000800040c */
[----:B0-----:R-:W-:Y:S02]  /*4510*/  IMAD.MOV.U32 R208, RZ, RZ, R219 ;  /* 0x000000ffffd07224 */ /* 0x001fe400078e00db */
[----:B------:R-:W-:Y:S02]  /*4520*/  IMAD.MOV.U32 R209, RZ, RZ, R217 ;  /* 0x000000ffffd17224 */ /* 0x000fe400078e00d9 */
[----:B-1----:R-:W-:Y:S01]  /*4530*/  IMAD.WIDE R210, R236, 0x2, R208 ;  /* 0x00000002ecd27825 */ /* 0x002fe200078e02d0 */
[----:B------:R0:W-:Y:S04]  /*4540*/  STS.U16 [R213+UR12+0xe00], R212 ;  /* 0x000e00d4d5007988 */ /* 0x0001e8000800040c */
[----:B------:R1:W3:Y:S01]  /*4550*/  @!P0 LDG.E.U16 R235, desc[UR14][R210.64] ;  /* 0x0000000ed2eb8981 */ /* 0x0002e2000c1e1500 */
[----:B------:R-:W-:Y:S01]  /*4560*/  PRMT R237, RZ, 0x7610, R237 ;  /* 0x00007610ffed7816 */ /* 0x000fe200000000ed */
[----:B-1----:R-:W-:-:S02]  /*4570*/  IMAD.MOV.U32 R210, RZ, RZ, R223 ;  /* 0x000000ffffd27224 */ /* 0x002fc400078e00df */
[----:B------:R-:W-:Y:S02]  /*4580*/  IMAD.MOV.U32 R211, RZ, RZ, R221 ;  /* 0x000000ffffd37224 */ /* 0x000fe400078e00dd */
[----:B0-----:R-:W-:Y:S01]  /*4590*/  IMAD.WIDE R212, R236, 0x2, R210 ;  /* 0x00000002ecd47825 */ /* 0x001fe200078e02d2 */
[----:B------:R-:W-:-:S04]  /*45a0*/  LOP3.LUT R221, R2, 0x50, RZ, 0x3c, !PT ;  /* 0x0000005002dd7812 */ /* 0x000fc800078e3cff */
[----:B------:R0:W3:Y:S04]  /*45b0*/  @!P0 LDG.E.U16 R237, desc[UR14][R212.64] ;  /* 0x0000000ed4ed8981 */ /* 0x0000e8000c1e1500 */
[----:B------:R1:W-:Y:S01]  /*45c0*/  STS.U16 [R221+UR12+0x280], R214 ;  /* 0x000280d6dd007988 */ /* 0x0003e2000800040c */
[----:B0-----:R-:W-:Y:S02]  /*45d0*/  IMAD.MOV.U32 R212, RZ, RZ, R239 ;  /* 0x000000ffffd47224 */ /* 0x001fe400078e00ef */
[--C-:B------:R-:W-:Y:S01]  /*45e0*/  IMAD.MOV.U32 R213, RZ, RZ, R238.reuse ;  /* 0x000000ffffd57224 */ /* 0x100fe200078e00ee */
[----:B------:R-:W-:Y:S01]  /*45f0*/  PRMT R238, RZ, 0x7610, R238 ;  /* 0x00007610ffee7816 */ /* 0x000fe200000000ee */
[----:B-1----:R-:W-:Y:S01]  /*4600*/  IMAD.WIDE R214, R236, 0x2, R212 ;  /* 0x00000002ecd67825 */ /* 0x002fe200078e02d4 */
[----:B------:R0:W-:Y:S04]  /*4610*/  STS.U16 [R221+UR12+0x680], R216 ;  /* 0x000680d8dd007988 */ /* 0x0001e8000800040c */
[----:B------:R1:W3:Y:S01]  /*4620*/  @!P0 LDG.E.U16 R238, desc[UR14][R214.64] ;  /* 0x0000000ed6ee8981 */ /* 0x0002e2000c1e1500 */
[----:B------:R-:W-:Y:S01]  /*4630*/  PRMT R239, RZ, 0x7610, R239 ;  /* 0x00007610ffef7816 */ /* 0x000fe200000000ef */
[----:B-1----:R-:W-:-:S02]  /*4640*/  IMAD.MOV.U32 R214, RZ, RZ, R241 ;  /* 0x000000ffffd67224 */ /* 0x002fc400078e00f1 */
[----:B------:R-:W-:Y:S02]  /*4650*/  IMAD.MOV.U32 R215, RZ, RZ, R240 ;  /* 0x000000ffffd77224 */ /* 0x000fe400078e00f0 */
[----:B0-----:R-:W-:Y:S01]  /*4660*/  IMAD.WIDE R216, R236, 0x2, R214 ;  /* 0x00000002ecd87825 */ /* 0x001fe200078e02d6 */
[----:B------:R0:W-:Y:S04]  /*4670*/  STS.U16 [R221+UR12+0xa80], R218 ;  /* 0x000a80dadd007988 */ /* 0x0001e8000800040c */
[----:B------:R1:W3:Y:S01]  /*4680*/  @!P0 LDG.E.U16 R239, desc[UR14][R216.64] ;  /* 0x0000000ed8ef8981 */ /* 0x0002e2000c1e1500 */
[----:B------:R-:W-:Y:S01]  /*4690*/  PRMT R240, RZ, 0x7610, R240 ;  /* 0x00007610fff07816 */ /* 0x000fe200000000f0 */
[----:B-1----:R-:W-:Y:S02]  /*46a0*/  IMAD.MOV.U32 R216, RZ, RZ, R244 ;  /* 0x000000ffffd87224 */ /* 0x002fe400078e00f4 */
[----:B------:R-:W-:-:S02]  /*46b0*/  IMAD.MOV.U32 R217, RZ, RZ, R243 ;  /* 0x000000ffffd97224 */ /* 0x000fc400078e00f3 */
[C---:B0-----:R-:W-:Y:S01]  /*46c0*/  IMAD.WIDE R218, R236.reuse, 0x2, R216 ;  /* 0x00000002ecda7825 */ /* 0x041fe200078e02d8 */
[----:B------:R0:W-:Y:S04]  /*46d0*/  STS.U16 [R221+UR12+0xe80], R220 ;  /* 0x000e80dcdd007988 */ /* 0x0001e8000800040c */
[----:B------:R1:W3:Y:S01]  /*46e0*/  @!P0 LDG.E.U16 R240, desc[UR14][R218.64] ;  /* 0x0000000edaf08981 */ /* 0x0002e2000c1e1500 */
[----:B------:R-:W-:Y:S01]  /*46f0*/  PRMT R241, RZ, 0x7610, R241 ;  /* 0x00007610fff17816 */ /* 0x000fe200000000f1 */
[----:B-1----:R-:W-:Y:S02]  /*4700*/  IMAD.MOV.U32 R218, RZ, RZ, R246 ;  /* 0x000000ffffda7224 */ /* 0x002fe400078e00f6 */
        /* <DEDUP_REMOVED lines=8> */
[----:B-1----:R-:W-:-:S05]  /*4790*/  IMAD.WIDE R222, R236, 0x2, R220 ;  /* 0x00000002ecde7825 */ /* 0x002fca00078e02dc */
[----:B------:R-:W3:Y:S01]  /*47a0*/  @!P0 LDG.E.U16 R243, desc[UR14][R222.64] ;  /* 0x0000000edef38981 */ /* 0x000ee2000c1e1500 */
[----:B------:R-:W-:-:S03]  /*47b0*/  LOP3.LUT R244, R2, 0x70, RZ, 0x3c, !PT ;  /* 0x0000007002f47812 */ /* 0x000fc600078e3cff */
[----:B------:R-:W-:Y:S04]  /*47c0*/  STS.U16 [R245+UR12+0x700], R8 ;  /* 0x00070008f5007988 */ /* 0x000fe8000800040c */
[----:B------:R0:W-:Y:S04]  /*47d0*/  STS.U16 [R245+UR12+0xb00], R5 ;  /* 0x000b0005f5007988 */ /* 0x0001e8000800040c */
[----:B------:R-:W-:Y:S04]  /*47e0*/  STS.U16 [R245+UR12+0xf00], R232 ;  /* 0x000f00e8f5007988 */ /* 0x000fe8000800040c */
[----:B------:R-:W-:Y:S01]  /*47f0*/  STS.U16 [R244+UR12+0x380], R231 ;  /* 0x000380e7f4007988 */ /* 0x000fe2000800040c */
[----:B------:R-:W-:Y:S01]  /*4800*/  R2UR UR4, R249 ;  /* 0x00000000f90472ca */ /* 0x000fe200000e0000 */
[----:B------:R-:W-:Y:S01]  /*4810*/  UMOV UR5, 0x40000040 ;  /* 0x4000004000057882 */ /* 0x000fe20000000000 */
[----:B------:R-:W-:Y:S01]  /*4820*/  UMOV UR18, UR6 ;  /* 0x0000000600127c82 */ /* 0x000fe20008000000 */
[----:B------:R-:W-:Y:S01]  /*4830*/  STS.U16 [R244+UR12+0x780], R230 ;  /* 0x000780e6f4007988 */ /* 0x000fe2000800040c */
[----:B------:R-:W-:Y:S01]  /*4840*/  UMOV UR19, UR7 ;  /* 0x0000000700137c82 */ /* 0x000fe20008000000 */
[----:B------:R-:W-:Y:S01]  /*4850*/  UMOV UR22, UR10 ;  /* 0x0000000a00167c82 */ /* 0x000fe20008000000 */
[----:B------:R-:W-:Y:S01]  /*4860*/  UMOV UR23, UR11 ;  /* 0x0000000b00177c82 */ /* 0x000fe20008000000 */
[----:B------:R-:W-:Y:S01]  /*4870*/  STS.U16 [R244+UR12+0xb80], R229 ;  /* 0x000b80e5f4007988 */ /* 0x000fe2000800040c */
[----:B0-----:R-:W0:Y:S03]  /*4880*/  LDC R5, c[0x0][0x238] ;  /* 0x00008e00ff057b82 */ /* 0x001e260000000800 */
[----:B------:R-:W-:Y:S04]  /*4890*/  STS.U16 [R244+UR12+0xf80], R228 ;  /* 0x000f80e4f4007988 */ /* 0x000fe8000800040c */
[----:B------:R-:W-:Y:S04]  /*48a0*/  STS.U16 [R3+UR12+0x2000], R227 ;  /* 0x002000e303007988 */ /* 0x000fe8000800040c */
[----:B------:R-:W-:Y:S04]  /*48b0*/  STS.U16 [R3+UR12+0x2200], R226 ;  /* 0x002200e203007988 */ /* 0x000fe8000800040c */
[----:B------:R-:W-:Y:S04]  /*48c0*/  STS.U16 [R3+UR12+0x2400], R225 ;  /* 0x002400e103007988 */ /* 0x000fe8000800040c */
[----:B--2---:R-:W-:Y:S04]  /*48d0*/  STS.U16 [R3+UR12+0x2600], R224 ;  /* 0x002600e003007988 */ /* 0x004fe8000800040c */
[----:B----4-:R-:W-:Y:S04]  /*48e0*/  STS.U16 [R3+UR12+0x2800], R155 ;  /* 0x0028009b03007988 */ /* 0x010fe8000800040c */
[----:B------:R-:W-:Y:S04]  /*48f0*/  STS.U16 [R3+UR12+0x2a00], R154 ;  /* 0x002a009a03007988 */ /* 0x000fe8000800040c */
[----:B-----5:R-:W-:Y:S04]  /*4900*/  STS.U16 [R3+UR12+0x2c00], R153 ;  /* 0x002c009903007988 */ /* 0x020fe8000800040c */
[----:B------:R-:W-:Y:S04]  /*4910*/  STS.U16 [R3+UR12+0x2e00], R152 ;  /* 0x002e009803007988 */ /* 0x000fe8000800040c */
[----:B------:R-:W-:Y:S04]  /*4920*/  STS.U16 [R3+UR12+0x3000], R23 ;  /* 0x0030001703007988 */ /* 0x000fe8000800040c */
[----:B------:R-:W-:Y:S04]  /*4930*/  STS.U16 [R3+UR12+0x3200], R22 ;  /* 0x0032001603007988 */ /* 0x000fe8000800040c */
[----:B------:R-:W-:Y:S04]  /*4940*/  STS.U16 [R3+UR12+0x3400], R21 ;  /* 0x0034001503007988 */ /* 0x000fe8000800040c */
[----:B---3--:R-:W-:Y:S04]  /*4950*/  STS.U16 [R3+UR12+0x3600], R20 ;  /* 0x0036001403007988 */ /* 0x008fe8000800040c */
[----:B------:R-:W-:Y:S04]  /*4960*/  STS.U16 [R3+UR12+0x3800], R234 ;  /* 0x003800ea03007988 */ /* 0x000fe8000800040c */
        /* <DEDUP_REMOVED lines=13> */
[----:B------:R1:W-:Y:S04]  /*4a40*/  STS.U16 [R250+UR12+0x3500], R9 ;  /* 0x00350009fa007988 */ /* 0x0003e8000800040c */
[----:B------:R-:W-:Y:S04]  /*4a50*/  STS.U16 [R250+UR12+0x3700], R233 ;  /* 0x003700e9fa007988 */ /* 0x000fe8000800040c */
[----:B------:R-:W-:Y:S04]  /*4a60*/  STS.U16 [R250+UR12+0x3900], R235 ;  /* 0x003900ebfa007988 */ /* 0x000fe8000800040c */
[----:B------:R2:W-:Y:S04]  /*4a70*/  STS.U16 [R250+UR12+0x3b00], R238 ;  /* 0x003b00eefa007988 */ /* 0x0005e8000800040c */
[----:B------:R-:W-:Y:S04]  /*4a80*/  STS.U16 [R250+UR12+0x3d00], R240 ;  /* 0x003d00f0fa007988 */ /* 0x000fe8000800040c */
[----:B------:R3:W-:Y:S01]  /*4a90*/  STS.U16 [R250+UR12+0x3f00], R243 ;  /* 0x003f00f3fa007988 */ /* 0x0007e2000800040c */
[----:B------:R4:W-:Y:S06]  /*4aa0*/  MEMBAR.ALL.CTA ;  /* 0x0000000000007992 */ /* 0x0009ec0000008000 */
[----:B----4-:R-:W4:Y:S02]  /*4ab0*/  FENCE.VIEW.ASYNC.S ;  /* 0x00000000000073c6 */ /* 0x010f240000000000 */
[----:B----4-:R-:W-:Y:S06]  /*4ac0*/  BAR.SYNC.DEFER_BLOCKING 0x0 ;  /* 0x0000000000007b1d */ /* 0x010fec0000010000 */
[----:B------:R-:W-:-:S06]  /*4ad0*/  WARPGROUP.ARRIVE ;  /* 0x00000000000079c5 */ /* 0x000fcc0000000000 */
[----:B------:R-:W-:-:S12]  /*4ae0*/  HGMMA.64x128x16.F32.BF16 R88, gdesc[UR4].tnspA, R88 ;  /* 0x21e00000045879f0 */ /* 0x000fd80008701858 */
[----:B------:R-:W-:-:S12]  /*4af0*/  HGMMA.64x128x16.F32.BF16 R88, gdesc[UR8].tnspA, R88 ;  /* 0x21e00000085879f0 */ /* 0x000fd80008701858 */
[----:B------:R-:W-:Y:S01]  /*4b00*/  HGMMA.64x128x16.F32.BF16 R24, gdesc[UR16].tnspA, R24 ;  /* 0x21e00000101879f0 */ /* 0x000fe20008701818 */
[----:B-1----:R-:W-:-:S04]  /*4b10*/  IMAD.WIDE R8, R242, 0x2, R198 ;  /* 0x00000002f2087825 */ /* 0x002fc800078e02c6 */
[----:B------:R-:W-:Y:S02]  /*4b20*/  IMAD.MOV.U32 R199, RZ, RZ, R8 ;  /* 0x000000ffffc77224 */ /* 0x000fe400078e0008 */
[----:B------:R-:W-:Y:S02]  /*4b30*/  IMAD.MOV.U32 R198, RZ, RZ, R9 ;  /* 0x000000ffffc67224 */ /* 0x000fe400078e0009 */
[----:B------:R-:W-:-:S04]  /*4b40*/  IMAD.WIDE R8, R242, 0x2, R194 ;  /* 0x00000002f2087825 */ /* 0x000fc800078e02c2 */
[----:B------:R-:W-:Y:S02]  /*4b50*/  IMAD.MOV.U32 R195, RZ, RZ, R8 ;  /* 0x000000ffffc37224 */ /* 0x000fe400078e0008 */
[----:B------:R-:W-:Y:S02]  /*4b60*/  IMAD.MOV.U32 R194, RZ, RZ, R9 ;  /* 0x000000ffffc27224 */ /* 0x000fe400078e0009 */
[----:B------:R-:W-:Y:S01]  /*4b70*/  IMAD.WIDE R8, R242, 0x2, R188 ;  /* 0x00000002f2087825 */ /* 0x000fe200078e02bc */
[----:B------:R-:W-:Y:S03]  /*4b80*/  HGMMA.64x128x16.F32.BF16 R24, gdesc[UR20].tnspA, R24, gsb0 ;  /* 0x21e00000141879f0 */ /* 0x000fe60008001818 */
[----:B------:R-:W-:Y:S02]  /*4b90*/  IMAD.MOV.U32 R189, RZ, RZ, R8 ;  /* 0x000000ffffbd7224 */ /* 0x000fe400078e0008 */
[----:B------:R-:W-:-:S02]  /*4ba0*/  IMAD.MOV.U32 R188, RZ, RZ, R9 ;  /* 0x000000ffffbc7224 */ /* 0x000fc400078e0009 */
[----:B------:R-:W-:Y:S02]  /*4bb0*/  VIADD R6, R6, 0xffffffff ;  /* 0xffffffff06067836 */ /* 0x000fe40000000000 */
[----:B------:R-:W-:-:S04]  /*4bc0*/  IMAD.WIDE R10, R242, 0x2, R192 ;  /* 0x00000002f20a7825 */ /* 0x000fc800078e02c0 */
[----:B------:R-:W-:Y:S01]  /*4bd0*/  IMAD.WIDE R8, R242, 0x2, R182 ;  /* 0x00000002f2087825 */ /* 0x000fe200078e02b6 */
[----:B------:R-:W-:-:S03]  /*4be0*/  ISETP.NE.U32.AND P0, PT, R6, RZ, PT ;  /* 0x000000ff0600720c */ /* 0x000fc60003f05070 */
[----:B------:R-:W-:Y:S02]  /*4bf0*/  IMAD.MOV.U32 R193, RZ, RZ, R10 ;  /* 0x000000ffffc17224 */ /* 0x000fe400078e000a */
[----:B------:R-:W-:Y:S02]  /*4c00*/  IMAD.MOV.U32 R192, RZ, RZ, R11 ;  /* 0x000000ffffc07224 */ /* 0x000fe400078e000b */
[----:B------:R-:W-:Y:S02]  /*4c10*/  IMAD.MOV.U32 R183, RZ, RZ, R8 ;  /* 0x000000ffffb77224 */ /* 0x000fe400078e0008 */
[----:B------:R-:W-:Y:S02]  /*4c20*/  IMAD.MOV.U32 R182, RZ, RZ, R9 ;  /* 0x000000ffffb67224 */ /* 0x000fe400078e0009 */
[----:B------:R-:W-:-:S04]  /*4c30*/  IMAD.WIDE R10, R242, 0x2, R186 ;  /* 0x00000002f20a7825 */ /* 0x000fc800078e02ba */
[----:B------:R-:W-:-:S04]  /*4c40*/  IMAD.WIDE R8, R242, 0x2, R178 ;  /* 0x00000002f2087825 */ /* 0x000fc800078e02b2 */
[----:B------:R-:W-:Y:S02]  /*4c50*/  IMAD.MOV.U32 R187, RZ, RZ, R10 ;  /* 0x000000ffffbb7224 */ /* 0x000fe400078e000a */
[----:B------:R-:W-:Y:S02]  /*4c60*/  IMAD.MOV.U32 R186, RZ, RZ, R11 ;  /* 0x000000ffffba7224 */ /* 0x000fe400078e000b */
[----:B------:R-:W-:Y:S02]  /*4c70*/  IMAD.MOV.U32 R179, RZ, RZ, R8 ;  /* 0x000000ffffb37224 */ /* 0x000fe400078e0008 */
[----:B------:R-:W-:Y:S02]  /*4c80*/  IMAD.MOV.U32 R178, RZ, RZ, R9 ;  /* 0x000000ffffb27224 */ /* 0x000fe400078e0009 */
[----:B------:R-:W-:-:S04]  /*4c90*/  IMAD.WIDE R212, R242, 0x2, R212 ;  /* 0x00000002f2d47825 */ /* 0x000fc800078e02d4 */
        /* <DEDUP_REMOVED lines=12> */
[----:B--2---:R-:W-:Y:S02]  /*4d60*/  IMAD.MOV.U32 R238, RZ, RZ, R213 ;  /* 0x000000ffffee7224 */ /* 0x004fe400078e00d5 */
[----:B------:R-:W-:-:S04]  /*4d70*/  IMAD.WIDE R196, R242, 0x2, R196 ;  /* 0x00000002f2c47825 */ /* 0x000fc800078e02c4 */
[----:B------:R-:W-:Y:S02]  /*4d80*/  IMAD.MOV.U32 R181, RZ, RZ, R10 ;  /* 0x000000ffffb57224 */ /* 0x000fe400078e000a */
[----:B------:R-:W-:Y:S02]  /*4d90*/  IMAD.MOV.U32 R180, RZ, RZ, R11 ;  /* 0x000000ffffb47224 */ /* 0x000fe400078e000b */
[----:B------:R-:W-:Y:S02]  /*4da0*/  IMAD.MOV.U32 R173, RZ, RZ, R8 ;  /* 0x000000ffffad7224 */ /* 0x000fe400078e0008 */
[----:B------:R-:W-:Y:S02]  /*4db0*/  IMAD.MOV.U32 R172, RZ, RZ, R9 ;  /* 0x000000ffffac7224 */ /* 0x000fe400078e0009 */
[----:B---3--:R-:W-:Y:S02]  /*4dc0*/  IMAD.MOV.U32 R243, RZ, RZ, R217 ;  /* 0x000000fffff37224 */ /* 0x008fe400078e00d9 */
[----:B------:R-:W-:-:S02]  /*4dd0*/  IMAD.MOV.U32 R213, RZ, RZ, R207 ;  /* 0x000000ffffd57224 */ /* 0x000fc400078e00cf */
[----:B------:R-:W-:-:S04]  /*4de0*/  IMAD.WIDE R12, R242, 0x2, R184 ;  /* 0x00000002f20c7825 */ /* 0x000fc800078e02b8 */
[----:B------:R-:W-:-:S04]  /*4df0*/  IMAD.WIDE R10, R242, 0x2, R176 ;  /* 0x00000002f20a7825 */ /* 0x000fc800078e02b0 */
[----:B0-----:R-:W-:Y:S02]  /*4e00*/  IMAD.SHL.U32 R5, R5, 0x20, RZ ;  /* 0x0000002005057824 */ /* 0x001fe400078e00ff */
[----:B------:R-:W-:-:S04]  /*4e10*/  IMAD.WIDE R8, R242, 0x2, R170 ;  /* 0x00000002f2087825 */ /* 0x000fc800078e02aa */
[----:B------:R-:W-:Y:S02]  /*4e20*/  IMAD.MOV.U32 R217, RZ, RZ, R209 ;  /* 0x000000ffffd97224 */ /* 0x000fe400078e00d1 */
[----:B------:R-:W-:Y:S02]  /*4e30*/  IMAD.MOV.U32 R207, RZ, RZ, R202 ;  /* 0x000000ffffcf7224 */ /* 0x000fe400078e00ca */
[----:B------:R-:W-:Y:S02]  /*4e40*/  IMAD.MOV.U32 R247, RZ, RZ, R221 ;  /* 0x000000fffff77224 */ /* 0x000fe400078e00dd */
[----:B------:R-:W-:Y:S02]  /*4e50*/  IMAD.MOV.U32 R209, RZ, RZ, R205 ;  /* 0x000000ffffd17224 */ /* 0x000fe400078e00cd */
[----:B------:R-:W-:Y:S01]  /*4e60*/  IMAD.MOV.U32 R202, RZ, RZ, R201 ;  /* 0x000000ffffca7224 */ /* 0x000fe200078e00c9 */
[----:B------:R-:W-:Y:S02]  /*4e70*/  WARPGROUP.DEPBAR.LE gsb0, 0x0 ;  /* 0x00008000000079c5 */ /* 0x000fe40000010000 */
[----:B------:R-:W-:-:S02]  /*4e80*/  IMAD.MOV.U32 R245, RZ, RZ, R219 ;  /* 0x000000fffff57224 */ /* 0x000fc400078e00db */
[----:B------:R-:W-:Y:S02]  /*4e90*/  IMAD.MOV.U32 R240, RZ, RZ, R215 ;  /* 0x000000fffff07224 */ /* 0x000fe400078e00d7 */
[----:B------:R-:W-:Y:S02]  /*4ea0*/  IMAD.MOV.U32 R221, RZ, RZ, R211 ;  /* 0x000000ffffdd7224 */ /* 0x000fe400078e00d3 */
[----:B------:R-:W-:Y:S02]  /*4eb0*/  IMAD.MOV.U32 R205, RZ, RZ, R203 ;  /* 0x000000ffffcd7224 */ /* 0x000fe400078e00cb */
[----:B------:R-:W-:Y:S02]  /*4ec0*/  IMAD.MOV.U32 R201, RZ, RZ, R196 ;  /* 0x000000ffffc97224 */ /* 0x000fe400078e00c4 */
[----:B------:R-:W-:Y:S02]  /*4ed0*/  IMAD.MOV.U32 R248, RZ, RZ, R220 ;  /* 0x000000fffff87224 */ /* 0x000fe400078e00dc */
        /* <DEDUP_REMOVED lines=10> */
[----:B------:R-:W-:-:S04]  /*4f80*/  IMAD.WIDE R190, R242, 0x2, R190 ;  /* 0x00000002f2be7825 */ /* 0x000fc800078e02be */
[----:B------:R-:W-:Y:S02]  /*4f90*/  IMAD.MOV.U32 R185, RZ, RZ, R12 ;  /* 0x000000ffffb97224 */ /* 0x000fe400078e000c */
[----:B------:R-:W-:Y:S02]  /*4fa0*/  IMAD.MOV.U32 R184, RZ, RZ, R13 ;  /* 0x000000ffffb87224 */ /* 0x000fe400078e000d */
[----:B------:R-:W-:-:S04]  /*4fb0*/  IMAD.WIDE R174, R242, 0x2, R174 ;  /* 0x00000002f2ae7825 */ /* 0x000fc800078e02ae */
        /* <DEDUP_REMOVED lines=9> */
[----:B------:R-:W-:Y:S02]  /*5050*/  IMAD.MOV.U32 R171, RZ, RZ, R8 ;  /* 0x000000ffffab7224 */ /* 0x000fe400078e0008 */
[----:B------:R-:W-:Y:S02]  /*5060*/  IMAD.MOV.U32 R170, RZ, RZ, R9 ;  /* 0x000000ffffaa7224 */ /* 0x000fe400078e0009 */
[----:B------:R-:W-:Y:S01]  /*5070*/  VIADD R4, R4, 0xffffffe0 ;  /* 0xffffffe004047836 */ /* 0x000fe20000000000 */
[----:B------:R-:W-:Y:S06]  /*5080*/  @P0 BRA `(.L_x_1) ;  /* 0xffffffdc00b80947 */ /* 0x000fec000383ffff */
[----:B------:R-:W-:Y:S02]  /*5090*/  F2FP.BF16.F32.PACK_AB R47, R47, R46 ;  /* 0x0000002e2f2f723e */ /* 0x000fe400000010ff */
[----:B------:R-:W-:Y:S02]  /*50a0*/  F2FP.BF16.F32.PACK_AB R46, R45, R44 ;  /* 0x0000002c2d2e723e */ /* 0x000fe400000010ff */
[----:B------:R-:W-:Y:S02]  /*50b0*/  F2FP.BF16.F32.PACK_AB R44, R109, R108 ;  /* 0x0000006c6d2c723e */ /* 0x000fe400000010ff */
[----:B------:R-:W-:Y:S02]  /*50c0*/  F2FP.BF16.F32.PACK_AB R108, R105, R104 ;  /* 0x00000068696c723e */ /* 0x000fe400000010ff */
[----:B------:R-:W-:Y:S02]  /*50d0*/  F2FP.BF16.F32.PACK_AB R104, R101, R100 ;  /* 0x000000646568723e */ /* 0x000fe400000010ff */
[----:B------:R-:W-:-:S02]  /*50e0*/  F2FP.BF16.F32.PACK_AB R87, R87, R86 ;  /* 0x000000565757723e */ /* 0x000fc400000010ff */
        /* <DEDUP_REMOVED lines=57> */
[----:B------:R-:W-:-:S07]  /*5480*/  F2FP.BF16.F32.PACK_AB R92, R89, R88 ;  /* 0x00000058595c723e */ /* 0x000fce00000010ff */
.L_x_0:
[----:B------:R-:W0:Y:S01]  /*5490*/  S2R R193, SR_TID.X ;  /* 0x0000000000c17919 */ /* 0x000e220000002100 */
[----:B------:R-:W-:Y:S01]  /*54a0*/  ULDC.64 UR4, c[0x0][0x228] ;  /* 0x00008a0000047ab9 */ /* 0x000fe20000000a00 */
[--C-:B------:R-:W-:Y:S01]  /*54b0*/  LOP3.LUT R196, R0, 0x1, R251.reuse, 0xfe, !PT ;  /* 0x0000000100c47812 */ /* 0x100fe200078efefb */
[----:B------:R-:W-:Y:S01]  /*54c0*/  ULDC UR6, c[0x0][0x22c] ;  /* 0x00008b0000067ab9 */ /* 0x000fe20000000800 */
[----:B------:R-:W1:Y:S01]  /*54d0*/  S2R R197, SR_TID.X ;  /* 0x0000000000c57919 */ /* 0x000e620000002100 */
[----:B------:R-:W-:Y:S01]  /*54e0*/  ISETP.GE.AND P0, PT, R252, UR4, PT ;  /* 0x00000004fc007c0c */ /* 0x000fe2000bf06270 */
[----:B------:R-:W-:Y:S01]  /*54f0*/  ULDC UR4, c[0x0][0x22c] ;  /* 0x00008b0000047ab9 */ /* 0x000fe20000000800 */
[--C-:B------:R-:W-:Y:S02]  /*5500*/  LOP3.LUT R194, R0, 0x3, R251.reuse, 0xfe, !PT ;  /* 0x0000000300c27812 */ /* 0x100fe400078efefb */
[----:B------:R-:W-:Y:S01]  /*5510*/  ISETP.LT.AND P4, PT, R196, UR4, !P0 ;  /* 0x00000004c4007c0c */ /* 0x000fe2000c781270 */
[----:B------:R-:W-:Y:S01]  /*5520*/  ULDC UR4, c[0x0][0x22c] ;  /* 0x00008b0000047ab9 */ /* 0x000fe20000000800 */
[----:B------:R-:W-:-:S02]  /*5530*/  LOP3.LUT R195, R0, 0x2, R251, 0xfe, !PT ;  /* 0x0000000200c37812 */ /* 0x000fc400078efefb */
[----:B------:R-:W-:Y:S01]  /*5540*/  ISETP.LT.AND P5, PT, R194, UR4, !P0 ;  /* 0x00000004c2007c0c */ /* 0x000fe2000c7a1270 */
[----:B------:R-:W-:Y:S01]  /*5550*/  ULDC UR4, c[0x0][0x244] ;  /* 0x0000910000047ab9 */ /* 0x000fe20000000800 */
[----:B------:R-:W-:Y:S01]  /*5560*/  LOP3.LUT R156, R0, R251, RZ, 0xfc, !PT ;  /* 0x000000fb009c7212 */ /* 0x000fe200078efcff */
[----:B------:R-:W-:Y:S01]  /*5570*/  IMAD R194, R252, UR4, RZ ;  /* 0x00000004fcc27c24 */ /* 0x000fe2000f8e02ff */
[----:B------:R-:W-:Y:S01]  /*5580*/  ISETP.LT.AND P2, PT, R195, UR6, !P0 ;  /* 0x00000006c3007c0c */ /* 0x000fe2000c741270 */
[----:B------:R-:W-:Y:S01]  /*5590*/  ULDC UR4, c[0x0][0x248] ;  /* 0x0000920000047ab9 */ /* 0x000fe20000000800 */
[----:B------:R-:W-:Y:S01]  /*55a0*/  ULDC.64 UR6, c[0x0][0x220] ;  /* 0x0000880000067ab9 */ /* 0x000fe20000000a00 */
[C---:B------:R-:W-:Y:S01]  /*55b0*/  IMAD R195, R156.reuse, UR4, RZ ;  /* 0x000000049cc37c24 */ /* 0x040fe2000f8e02ff */
[----:B------:R-:W-:Y:S01]  /*55c0*/  ISETP.LT.AND P1, PT, R156, UR5, !P0 ;  /* 0x000000059c007c0c */ /* 0x000fe2000c721270 */
[----:B------:R-:W-:Y:S01]  /*55d0*/  ULDC UR5, c[0x0][0x22c] ;  /* 0x00008b0000057ab9 */ /* 0x000fe20000000800 */
[----:B------:R-:W-:-:S02]  /*55e0*/  LOP3.LUT R184, R0, 0x4, R251, 0xfe, !PT ;  /* 0x0000000400b87812 */ /* 0x000fc400078efefb */
[C-C-:B------:R-:W-:Y:S02]  /*55f0*/  LOP3.LUT R183, R0.reuse, 0x6, R251.reuse, 0xfe, !PT ;  /* 0x0000000600b77812 */ /* 0x140fe400078efefb */
[C-C-:B------:R-:W-:Y:S02]  /*5600*/  LOP3.LUT R185, R0.reuse, 0x5, R251.reuse, 0xfe, !PT ;  /* 0x0000000500b97812 */ /* 0x140fe400078efefb */
[C-C-:B------:R-:W-:Y:S02]  /*5610*/  LOP3.LUT R182, R0.reuse, 0x7, R251.reuse, 0xfe, !PT ;  /* 0x0000000700b67812 */ /* 0x140fe400078efefb */
[C-C-:B------:R-:W-:Y:S01]  /*5620*/  LOP3.LUT R181, R0.reuse, 0x8, R251.reuse, 0xfe, !PT ;  /* 0x0000000800b57812 */ /* 0x140fe200078efefb */
[C---:B0-----:R-:W-:Y:S01]  /*5630*/  IMAD.SHL.U32 R191, R193.reuse, 0x40, RZ ;  /* 0x00000040c1bf7824 */ /* 0x041fe200078e00ff */
[C-C-:B------:R-:W-:Y:S01]  /*5640*/  LOP3.LUT R177, R0.reuse, 0x9, R251.reuse, 0xfe, !PT ;  /* 0x0000000900b17812 */ /* 0x140fe200078efefb */
[----:B------:R-:W-:Y:S01]  /*5650*/  IMAD.SHL.U32 R157, R193, 0x10, RZ ;  /* 0x00000010c19d7824 */ /* 0x000fe200078e00ff */
[----:B------:R-:W-:-:S02]  /*5660*/  LOP3.LUT R173, R0, 0xa, R251, 0xfe, !PT ;  /* 0x0000000a00ad7812 */ /* 0x000fc400078efefb */
[----:B------:R-:W-:Y:S01]  /*5670*/  LOP3.LUT R192, R191, 0x400, RZ, 0xc0, !PT ;  /* 0x00000400bfc07812 */ /* 0x000fe200078ec0ff */
[----:B------:R-:W-:Y:S01]  /*5680*/  IMAD.SHL.U32 R191, R193, 0x8, RZ ;  /* 0x00000008c1bf7824 */ /* 0x000fe200078e00ff */
[----:B------:R-:W-:Y:S02]  /*5690*/  LOP3.LUT R157, R157, 0xf0, RZ, 0xc0, !PT ;  /* 0x000000f09d9d7812 */ /* 0x000fe400078ec0ff */
[----:B-1----:R-:W-:Y:S02]  /*56a0*/  LOP3.LUT R197, R197, 0x7f, RZ, 0xc0, !PT ;  /* 0x0000007fc5c57812 */ /* 0x002fe400078ec0ff */
[----:B------:R-:W-:Y:S02]  /*56b0*/  IADD3 R192, R192, UR12, R157 ;  /* 0x0000000cc0c07c10 */ /* 0x000fe4000fffe09d */
[----:B------:R-:W-:Y:S02]  /*56c0*/  LOP3.LUT R191, R191, 0x300, RZ, 0xc0, !PT ;  /* 0x00000300bfbf7812 */ /* 0x000fe400078ec0ff */
[----:B------:R-:W-:-:S02]  /*56d0*/  LEA R193, R197, UR12, 0x4 ;  /* 0x0000000cc5c17c11 */ /* 0x000fc4000f8e20ff */
[--C-:B------:R-:W-:Y:S01]  /*56e0*/  LOP3.LUT R174, R0, 0xb, R251.reuse, 0xfe, !PT ;  /* 0x0000000b00ae7812 */ /* 0x100fe200078efefb */
[----:B------:R-:W-:Y:S01]  /*56f0*/  IMAD.IADD R191, R191, 0x1, R192 ;  /* 0x00000001bfbf7824 */ /* 0x000fe200078e02c0 */
[----:B------:R-:W-:Y:S01]  /*5700*/  BAR.SYNC.DEFER_BLOCKING 0x0 ;  /* 0x0000000000007b1d */ /* 0x000fe20000010000 */
[----:B------:R-:W-:Y:S02]  /*5710*/  LEA R192, P3, R194, UR6, 0x1 ;  /* 0x00000006c2c07c11 */ /* 0x000fe4000f8608ff */
[--C-:B------:R-:W-:Y:S02]  /*5720*/  LOP3.LUT R172, R0, 0xc, R251.reuse, 0xfe, !PT ;  /* 0x0000000c00ac7812 */ /* 0x100fe400078efefb */
[----:B------:R-:W-:Y:S01]  /*5730*/  LEA.HI.X.SX32 R194, R194, UR7, 0x1, P3 ;  /* 0x00000007c2c27c11 */ /* 0x000fe200098f0eff */
[----:B------:R-:W-:Y:S01]  /*5740*/  ULDC UR6, c[0x0][0x22c] ;  /* 0x00008b0000067ab9 */ /* 0x000fe20000000800 */
[----:B------:R-:W-:Y:S02]  /*5750*/  LEA R156, P3, R195, R192, 0x1 ;  /* 0x000000c0c39c7211 */ /* 0x000fe400078608ff */
[----:B------:R-:W-:-:S02]  /*5760*/  LOP3.LUT R171, R0, 0xd, R251, 0xfe, !PT ;  /* 0x0000000d00ab7812 */ /* 0x000fc400078efefb */
[C---:B------:R-:W-:Y:S01]  /*5770*/  LEA.HI.X.SX32 R157, R195.reuse, R194, 0x1, P3 ;  /* 0x000000c2c39d7211 */ /* 0x040fe200018f0eff */
[----:B------:R-:W-:Y:S01]  /*5780*/  VIADD R195, R195, UR4 ;  /* 0x00000004c3c37c36 */ /* 0x000fe20008000000 */
[----:B------:R-:W-:Y:S01]  /*5790*/  ISETP.LT.AND P3, PT, R184, UR5, !P0 ;  /* 0x00000005b8007c0c */ /* 0x000fe2000c761270 */
[----:B------:R-:W-:Y:S01]  /*57a0*/  ULDC UR5, c[0x0][0x22c] ;  /* 0x00008b0000057ab9 */ /* 0x000fe20000000800 */
[C-C-:B------:R-:W-:Y:S01]  /*57b0*/  LOP3.LUT R170, R0.reuse, 0xe, R251.reuse, 0xfe, !PT ;  /* 0x0000000e00aa7812 */ /* 0x140fe200078efefb */
[----:B------:R-:W-:Y:S01]  /*57c0*/  VIADD R197, R195, UR4 ;  /* 0x00000004c3c57c36 */ /* 0x000fe20008000000 */
[C-C-:B------:R-:W-:Y:S02]  /*57d0*/  LOP3.LUT R166, R0.reuse, 0xf, R251.reuse, 0xfe, !PT ;  /* 0x0000000f00a67812 */ /* 0x140fe400078efefb */
[C-C-:B------:R-:W-:Y:S02]  /*57e0*/  LOP3.LUT R162, R0.reuse, 0x10, R251.reuse, 0xfe, !PT ;  /* 0x0000001000a27812 */ /* 0x140fe400078efefb */
[----:B------:R-:W-:-:S02]  /*57f0*/  LOP3.LUT R163, R0, 0x11, R251, 0xfe, !PT ;  /* 0x0000001100a37812 */ /* 0x000fc400078efefb */
[C-C-:B------:R-:W-:Y:S01]  /*5800*/  LOP3.LUT R155, R0.reuse, 0x12, R251.reuse, 0xfe, !PT ;  /* 0x00000012009b7812 */ /* 0x140fe200078efefb */
[----:B------:R-:W-:Y:S01]  /*5810*/  STSM.16.M88.4 [R191], R92 ;  /* 0x0000005cbf007844 */ /* 0x000fe20000000200 */
[C-C-:B------:R-:W-:Y:S02]  /*5820*/  LOP3.LUT R159, R0.reuse, 0x13, R251.reuse, 0xfe, !PT ;  /* 0x00000013009f7812 */ /* 0x140fe400078efefb */
[C-C-:B------:R-:W-:Y:S01]  /*5830*/  LOP3.LUT R161, R0.reuse, 0x14, R251.reuse, 0xfe, !PT ;  /* 0x0000001400a17812 */ /* 0x140fe200078efefb */
[----:B------:R-:W-:Y:S01]  /*5840*/  BAR.SYNC.DEFER_BLOCKING 0x0 ;  /* 0x0000000000007b1d */ /* 0x000fe20000010000 */
[C-C-:B------:R-:W-:Y:S02]  /*5850*/  LOP3.LUT R160, R0.reuse, 0x15, R251.reuse, 0xfe, !PT ;  /* 0x0000001500a07812 */ /* 0x140fe400078efefb */
[C-C-:B------:R-:W-:Y:S02]  /*5860*/  LOP3.LUT R154, R0.reuse, 0x16, R251.reuse, 0xfe, !PT ;  /* 0x00000016009a7812 */ /* 0x140fe400078efefb */
[----:B------:R-:W-:-:S02]  /*5870*/  LOP3.LUT R158, R0, 0x17, R251, 0xfe, !PT ;  /* 0x00000017009e7812 */ /* 0x000fc400078efefb */
[C-C-:B------:R-:W-:Y:S02]  /*5880*/  LOP3.LUT R149, R0.reuse, 0x18, R251.reuse, 0xfe, !PT ;  /* 0x0000001800957812 */ /* 0x140fe400078efefb */
[C-C-:B------:R-:W-:Y:S02]  /*5890*/  LOP3.LUT R151, R0.reuse, 0x19, R251.reuse, 0xfe, !PT ;  /* 0x0000001900977812 */ /* 0x140fe400078efefb */
[C-C-:B------:R-:W-:Y:S02]  /*58a0*/  LOP3.LUT R153, R0.reuse, 0x1a, R251.reuse, 0xfe, !PT ;  /* 0x0000001a00997812 */ /* 0x140fe400078efefb */
[C-C-:B------:R-:W-:Y:S02]  /*58b0*/  LOP3.LUT R152, R0.reuse, 0x1b, R251.reuse, 0xfe, !PT ;  /* 0x0000001b00987812 */ /* 0x140fe400078efefb */
[C-C-:B------:R-:W-:Y:S02]  /*58c0*/  LOP3.LUT R148, R0.reuse, 0x1c, R251.reuse, 0xfe, !PT ;  /* 0x0000001c00947812 */ /* 0x140fe400078efefb */
[----:B------:R-:W-:-:S02]  /*58d0*/  LOP3.LUT R150, R0, 0x1d, R251, 0xfe, !PT ;  /* 0x0000001d00967812 */ /* 0x000fc400078efefb */
[C-C-:B------:R-:W-:Y:S02]  /*58e0*/  LOP3.LUT R146, R0.reuse, 0x1e, R251.reuse, 0xfe, !PT ;  /* 0x0000001e00927812 */ /* 0x140fe400078efefb */
[C-C-:B------:R-:W-:Y:S02]  /*58f0*/  LOP3.LUT R143, R0.reuse, 0x1f, R251.reuse, 0xfe, !PT ;  /* 0x0000001f008f7812 */ /* 0x140fe400078efefb */
[C-C-:B------:R-:W-:Y:S01]  /*5900*/  LOP3.LUT R147, R0.reuse, 0x20, R251.reuse, 0xfe, !PT ;  /* 0x0000002000937812 */ /* 0x140fe200078efefb */
[----:B------:R-:W0:Y:S01]  /*5910*/  LDS.128 R92, [R193] ;  /* 0x00000000c15c7984 */ /* 0x000e220000000c00 */
[C-C-:B------:R-:W-:Y:S02]  /*5920*/  LOP3.LUT R145, R0.reuse, 0x21, R251.reuse, 0xfe, !PT ;  /* 0x0000002100917812 */ /* 0x140fe400078efefb */
[C-C-:B------:R-:W-:Y:S01]  /*5930*/  LOP3.LUT R142, R0.reuse, 0x22, R251.reuse, 0xfe, !PT ;  /* 0x00000022008e7812 */ /* 0x140fe200078efefb */
[----:B------:R-:W-:Y:S01]  /*5940*/  BAR.SYNC.DEFER_BLOCKING 0x0 ;  /* 0x0000000000007b1d */ /* 0x000fe20000010000 */
        /* <DEDUP_REMOVED lines=9> */
[C-C-:B------:R-:W-:Y:S02]  /*59e0*/  LOP3.LUT R135, R0.reuse, 0x2c, R251.reuse, 0xfe, !PT ;  /* 0x0000002c00877812 */ /* 0x140fe400078efefb */
[C-C-:B------:R-:W-:Y:S02]  /*59f0*/  LOP3.LUT R134, R0.reuse, 0x2d, R251.reuse, 0xfe, !PT ;  /* 0x0000002d00867812 */ /* 0x140fe400078efefb */
[C-C-:B------:R-:W-:Y:S01]  /*5a00*/  LOP3.LUT R130, R0.reuse, 0x2e, R251.reuse, 0xfe, !PT ;  /* 0x0000002e00827812 */ /* 0x140fe200078efefb */
[----:B------:R-:W-:Y:S01]  /*5a10*/  STSM.16.M88.4 [R191], R96 ;  /* 0x00000060bf007844 */ /* 0x000fe20000000200 */
[----:B------:R-:W-:-:S02]  /*5a20*/  LOP3.LUT R132, R0, 0x2f, R251, 0xfe, !PT ;  /* 0x0000002f00847812 */ /* 0x000fc400078efefb */
[C-C-:B------:R-:W-:Y:S01]  /*5a30*/  LOP3.LUT R125, R0.reuse, 0x30, R251.reuse, 0xfe, !PT ;  /* 0x00000030007d7812 */ /* 0x140fe200078efefb */
[----:B------:R-:W-:Y:S01]  /*5a40*/  BAR.SYNC.DEFER_BLOCKING 0x0 ;  /* 0x0000000000007b1d */ /* 0x000fe20000010000 */
[C-C-:B------:R-:W-:Y:S02]  /*5a50*/  LOP3.LUT R127, R0.reuse, 0x31, R251.reuse, 0xfe, !PT ;  /* 0x00000031007f7812 */ /* 0x140fe400078efefb */
[C-C-:B------:R-:W-:Y:S02]  /*5a60*/  LOP3.LUT R129, R0.reuse, 0x32, R251.reuse, 0xfe, !PT ;  /* 0x0000003200817812 */ /* 0x140fe400078efefb */
[C-C-:B------:R-:W-:Y:S02]  /*5a70*/  LOP3.LUT R128, R0.reuse, 0x33, R251.reuse, 0xfe, !PT ;  /* 0x0000003300807812 */ /* 0x140fe400078efefb */
[----:B------:R-:W-:Y:S02]  /*5a80*/  LOP3.LUT R124, R0, 0x34, R251, 0xfe, !PT ;  /* 0x00000034007c7812 */ /* 0x000fe400078efefb */
[----:B0-----:R-:W-:-:S02]  /*5a90*/  PRMT R196, R92, 0x7632, R196 ;  /* 0x000076325cc47816 */ /* 0x001fc400000000c4 */
[C-C-:B------:R-:W-:Y:S02]  /*5aa0*/  LOP3.LUT R126, R0.reuse, 0x35, R251.reuse, 0xfe, !PT ;  /* 0x00000035007e7812 */ /* 0x140fe400078efefb */
[C-C-:B------:R-:W-:Y:S02]  /*5ab0*/  LOP3.LUT R122, R0.reuse, 0x36, R251.reuse, 0xfe, !PT ;  /* 0x00000036007a7812 */ /* 0x140fe400078efefb */
[C-C-:B------:R-:W-:Y:S02]  /*5ac0*/  LOP3.LUT R119, R0.reuse, 0x37, R251.reuse, 0xfe, !PT ;  /* 0x0000003700777812 */ /* 0x140fe400078efefb */
[C-C-:B------:R-:W-:Y:S02]  /*5ad0*/  LOP3.LUT R123, R0.reuse, 0x38, R251.reuse, 0xfe, !PT ;  /* 0x00000038007b7812 */ /* 0x140fe400078efefb */
[C-C-:B------:R-:W-:Y:S02]  /*5ae0*/  LOP3.LUT R121, R0.reuse, 0x39, R251.reuse, 0xfe, !PT ;  /* 0x0000003900797812 */ /* 0x140fe400078efefb */
[----:B------:R-:W-:-:S02]  /*5af0*/  LOP3.LUT R118, R0, 0x3a, R251, 0xfe, !PT ;  /* 0x0000003a00767812 */ /* 0x000fc400078efefb */
[C-C-:B------:R-:W-:Y:S01]  /*5b00*/  LOP3.LUT R120, R0.reuse, 0x3b, R251.reuse, 0xfe, !PT ;  /* 0x0000003b00787812 */ /* 0x140fe200078efefb */
[----:B------:R-:W0:Y:S01]  /*5b10*/  LDS.128 R96, [R193] ;  /* 0x00000000c1607984 */ /* 0x000e220000000c00 */
        /* <DEDUP_REMOVED lines=15> */
[----:B------:R-:W-:Y:S01]  /*5c10*/  STSM.16.M88.4 [R191], R100 ;  /* 0x00000064bf007844 */ /* 0x000fe20000000200 */
        /* <DEDUP_REMOVED lines=15> */
[----:B------:R-:W1:Y:S01]  /*5d10*/  LDS.128 R100, [R193] ;  /* 0x00000000c1647984 */ /* 0x000e620000000c00 */
[----:B------:R-:W-:-:S02]  /*5d20*/  LOP3.LUT R26, R0, 0x58, R251, 0xfe, !PT ;  /* 0x00000058001a7812 */ /* 0x000fc400078efefb */
[C-C-:B------:R-:W-:Y:S01]  /*5d30*/  LOP3.LUT R23, R0.reuse, 0x59, R251.reuse, 0xfe, !PT ;  /* 0x0000005900177812 */ /* 0x140fe200078efefb */
[----:B------:R-:W-:Y:S01]  /*5d40*/  BAR.SYNC.DEFER_BLOCKING 0x0 ;  /* 0x0000000000007b1d */ /* 0x000fe20000010000 */
        /* <DEDUP_REMOVED lines=28> */
[----:B------:R-:W2:Y:S01]  /*5f10*/  LDS.128 R104, [R193] ;  /* 0x00000000c1687984 */ /* 0x000ea20000000c00 */
        /* <DEDUP_REMOVED lines=12> */
[----:B------:R-:W-:Y:S01]  /*5fe0*/  LOP3.LUT R0, R0, 0x7e, R251, 0xfe, !PT ;  /* 0x0000007e00007812 */ /* 0x000fe200078efefb */
[----:B------:R-:W-:Y:S01]  /*5ff0*/  STSM.16.M88.4 [R191], R108 ;  /* 0x0000006cbf007844 */ /* 0x000fe20000000200 */
[----:B------:R-:W-:Y:S06]  /*6000*/  BAR.SYNC.DEFER_BLOCKING 0x0 ;  /* 0x0000000000007b1d */ /* 0x000fec0000010000 */
[----:B------:R-:W3:Y:S02]  /*6010*/  LDS.128 R108, [R193] ;  /* 0x00000000c16c7984 */ /* 0x000ee40000000c00 */
[----:B------:R-:W-:Y:S06]  /*6020*/  BAR.SYNC.DEFER_BLOCKING 0x0 ;  /* 0x0000000000007b1d */ /* 0x000fec0000010000 */
[----:B------:R-:W-:Y:S02]  /*6030*/  STSM.16.M88.4 [R191], R44 ;  /* 0x0000002cbf007844 */ /* 0x000fe40000000200 */
[----:B------:R-:W-:Y:S06]  /*6040*/  BAR.SYNC.DEFER_BLOCKING 0x0 ;  /* 0x0000000000007b1d */ /* 0x000fec0000010000 */
[----:B------:R-:W4:Y:S02]  /*6050*/  LDS.128 R44, [R193] ;  /* 0x00000000c12c7984 */ /* 0x000f240000000c00 */
[----:B------:R-:W-:Y:S06]  /*6060*/  BAR.SYNC.DEFER_BLOCKING 0x0 ;  /* 0x0000000000007b1d */ /* 0x000fec0000010000 */
[----:B------:R-:W-:Y:S02]  /*6070*/  STSM.16.M88.4 [R191], R48 ;  /* 0x00000030bf007844 */ /* 0x000fe40000000200 */
[----:B------:R-:W-:Y:S06]  /*6080*/  BAR.SYNC.DEFER_BLOCKING 0x0 ;  /* 0x0000000000007b1d */ /* 0x000fec0000010000 */
[----:B------:R-:W5:Y:S02]  /*6090*/  LDS.128 R48, [R193] ;  /* 0x00000000c1307984 */ /* 0x000f640000000c00 */
        /* <DEDUP_REMOVED lines=33> */
[----:B------:R0:W-:Y:S02]  /*62b0*/  STSM.16.M88.4 [R191], R84 ;  /* 0x00000054bf007844 */ /* 0x0001e40000000200 */
[----:B------:R-:W-:Y:S01]  /*62c0*/  BAR.SYNC.DEFER_BLOCKING 0x0 ;  /* 0x0000000000007b1d */ /* 0x000fe20000010000 */
[----:B0-----:R-:W-:-:S04]  /*62d0*/  LEA R86, P6, R197, R192, 0x1 ;  /* 0x000000c0c5567211 */ /* 0x001fc800078c08ff */
[C---:B------:R-:W-:Y:S01]  /*62e0*/  LEA.HI.X.SX32 R87, R197.reuse, R194, 0x1, P6 ;  /* 0x000000c2c5577211 */ /* 0x040fe200030f0eff */
[----:B------:R-:W-:Y:S01]  /*62f0*/  VIADD R197, R197, UR4 ;  /* 0x00000004c5c57c36 */ /* 0x000fe20008000000 */
[----:B------:R0:W-:Y:S01]  /*6300*/  @P1 STG.E.U16 desc[UR14][R156.64], R92 ;  /* 0x0000005c9c001986 */ /* 0x0001e2000c10150e */
[----:B------:R-:W-:-:S04]  /*6310*/  LEA R84, P1, R195, R192, 0x1 ;  /* 0x000000c0c3547211 */ /* 0x000fc800078208ff */
[----:B------:R-:W-:Y:S02]  /*6320*/  LEA.HI.X.SX32 R85, R195, R194, 0x1, P1 ;  /* 0x000000c2c3557211 */ /* 0x000fe400008f0eff */
[----:B------:R-:W-:Y:S01]  /*6330*/  ISETP.LT.AND P1, PT, R185, UR6, !P0 ;  /* 0x00000006b9007c0c */ /* 0x000fe2000c721270 */
[----:B------:R-:W-:Y:S02]  /*6340*/  ULDC UR6, c[0x0][0x22c] ;  /* 0x00008b0000067ab9 */ /* 0x000fe40000000800 */
[----:B------:R1:W-:Y:S01]  /*6350*/  @P4 STG.E.U16 desc[UR14][R84.64], R196 ;  /* 0x000000c454004986 */ /* 0x0003e2000c10150e */
[----:B------:R-:W-:Y:S01]  /*6360*/  ISETP.LT.AND P4, PT, R183, UR5, !P0 ;  /* 0x00000005b7007c0c */ /* 0x000fe2000c781270 */
[----:B0-----:R-:W-:Y:S01]  /*6370*/  VIADD R157, R197, UR4 ;  /* 0x00000004c59d7c36 */ /* 0x001fe20008000000 */
[----:B------:R-:W-:Y:S01]  /*6380*/  PRMT R92, R93, 0x7632, R92 ;  /* 0x000076325d5c7816 */ /* 0x000fe2000000005c */
[----:B------:R0:W-:Y:S01]  /*6390*/  @P2 STG.E.U16 desc[UR14][R86.64], R93 ;  /* 0x0000005d56002986 */ /* 0x0001e2000c10150e */
[----:B------:R-:W-:Y:S01]  /*63a0*/  ULDC UR5, c[0x0][0x22c] ;  /* 0x00008b0000057ab9 */ /* 0x000fe20000000800 */
[----:B------:R-:W-:Y:S01]  /*63b0*/  VIADD R183, R157, UR4 ;  /* 0x000000049db77c36 */ /* 0x000fe20008000000 */
[----:B------:R-:W-:Y:S01]  /*63c0*/  ISETP.LT.AND P2, PT, R182, UR5, !P0 ;  /* 0x00000005b6007c0c */ /* 0x000fe2000c741270 */
[----:B------:R-:W-:Y:S01]  /*63d0*/  ULDC UR5, c[0x0][0x22c] ;  /* 0x00008b0000057ab9 */ /* 0x000fe20000000800 */
[----:B------:R-:W-:-:S02]  /*63e0*/  PRMT R156, R94, 0x7632, R156 ;  /* 0x000076325e9c7816 */ /* 0x000fc4000000009c */
[----:B-1----:R-:W-:-:S04]  /*63f0*/  LEA R84, P6, R197, R192, 0x1 ;  /* 0x000000c0c5547211 */ /* 0x002fc800078c08ff */
[----:B------:R-:W-:Y:S01]  /*6400*/  LEA.HI.X.SX32 R85, R197, R194, 0x1, P6 ;  /* 0x000000c2c5557211 */ /* 0x000fe200030f0eff */
[----:B0-----:R-:W-:Y:S01]  /*6410*/  VIADD R93, R183, UR4 ;  /* 0x00000004b75d7c36 */ /* 0x001fe20008000000 */
[----:B------:R-:W-:-:S03]  /*6420*/  LEA R86, P6, R157, R192, 0x1 ;  /* 0x000000c09d567211 */ /* 0x000fc600078c08ff */
[----:B------:R0:W-:Y:S01]  /*6430*/  @P5 STG.E.U16 desc[UR14][R84.64], R92 ;  /* 0x0000005c54005986 */ /* 0x0001e2000c10150e */
[----:B------:R-:W-:Y:S01]  /*6440*/  LEA.HI.X.SX32 R87, R157, R194, 0x1, P6 ;  /* 0x000000c29d577211 */ /* 0x000fe200030f0eff */
[----:B------:R-:W-:Y:S01]  /*6450*/  VIADD R157, R93, UR4 ;  /* 0x000000045d9d7c36 */ /* 0x000fe20008000000 */
[----:B------:R-:W-:Y:S01]  /*6460*/  ISETP.LT.AND P5, PT, R181, UR5, !P0 ;  /* 0x00000005b5007c0c */ /* 0x000fe2000c7a1270 */
[----:B------:R-:W-:Y:S02]  /*6470*/  ULDC UR5, c[0x0][0x22c] ;  /* 0x00008b0000057ab9 */ /* 0x000fe40000000800 */
[----:B------:R1:W-:Y:S01]  /*6480*/  @P3 STG.E.U16 desc[UR14][R86.64], R94 ;  /* 0x0000005e56003986 */ /* 0x0003e2000c10150e */
[----:B------:R-:W-:Y:S01]  /*6490*/  ISETP.LT.AND P3, PT, R177, UR5, !P0 ;  /* 0x00000005b1007c0c */ /* 0x000fe2000c761270 */
[----:B------:R-:W-:Y:S01]  /*64a0*/  ULDC UR5, c[0x0][0x22c] ;  /* 0x00008b0000057ab9 */ /* 0x000fe20000000800 */
[----:B0-----:R-:W-:Y:S02]  /*64b0*/  LEA R84, P6, R183, R192, 0x1 ;  /* 0x000000c0b7547211 */ /* 0x001fe400078c08ff */
[----:B------:R-:W-:-:S02]  /*64c0*/  PRMT R92, R95, 0x7632, R92 ;  /* 0x000076325f5c7816 */ /* 0x000fc4000000005c */
[----:B------:R-:W-:Y:S02]  /*64d0*/  LEA.HI.X.SX32 R85, R183, R194, 0x1, P6 ;  /* 0x000000c2b7557211 */ /* 0x000fe400030f0eff */
[C---:B-1----:R-:W-:Y:S02]  /*64e0*/  LEA R86, P6, R93.reuse, R192, 0x1 ;  /* 0x000000c05d567211 */ /* 0x042fe400078c08ff */
[----:B------:R-:W-:Y:S01]  /*64f0*/  PRMT R94, R96, 0x7632, R94 ;  /* 0x00007632605e7816 */ /* 0x000fe2000000005e */
[----:B------:R0:W-:Y:S01]  /*6500*/  @P1 STG.E.U16 desc[UR14][R84.64], R156 ;  /* 0x0000009c54001986 */ /* 0x0001e2000c10150e */
[----:B------:R-:W-:Y:S01]  /*6510*/  LEA.HI.X.SX32 R87, R93, R194, 0x1, P6 ;  /* 0x000000c25d577211 */ /* 0x000fe200030f0eff */
[----:B------:R-:W-:-:S04]  /*6520*/  VIADD R93, R157, UR4 ;  /* 0x000000049d5d7c36 */ /* 0x000fc80008000000 */
[----:B------:R1:W-:Y:S01]  /*6530*/  @P4 STG.E.U16 desc[UR14][R86.64], R95 ;  /* 0x0000005f56004986 */ /* 0x0003e2000c10150e */
[----:B------:R-:W-:Y:S01]  /*6540*/  ISETP.LT.AND P4, PT, R173, UR5, !P0 ;  /* 0x00000005ad007c0c */ /* 0x000fe2000c781270 */
[----:B------:R-:W-:Y:S01]  /*6550*/  ULDC UR5, c[0x0][0x22c] ;  /* 0x00008b0000057ab9 */ /* 0x000fe20000000800 */
[----:B0-----:R-:W-:-:S04]  /*6560*/  LEA R84, P1, R157, R192, 0x1 ;  /* 0x000000c09d547211 */ /* 0x001fc800078208ff */
[----:B------:R-:W-:Y:S02]  /*6570*/  LEA.HI.X.SX32 R85, R157, R194, 0x1, P1 ;  /* 0x000000c29d557211 */ /* 0x000fe400008f0eff */
[C---:B-1----:R-:W-:Y:S02]  /*6580*/  LEA R86, P6, R93.reuse, R192, 0x1 ;  /* 0x000000c05d567211 */ /* 0x042fe400078c08ff */
[----:B------:R-:W-:Y:S01]  /*6590*/  ISETP.LT.AND P1, PT, R174, UR6, !P0 ;  /* 0x00000006ae007c0c */ /* 0x000fe2000c721270 */
[----:B------:R0:W-:Y:S01]  /*65a0*/  @P2 STG.E.U16 desc[UR14][R84.64], R92 ;  /* 0x0000005c54002986 */ /* 0x0001e2000c10150e */
[C---:B------:R-:W-:Y:S01]  /*65b0*/  LEA.HI.X.SX32 R87, R93.reuse, R194, 0x1, P6 ;  /* 0x000000c25d577211 */ /* 0x040fe200030f0eff */
[----:B------:R-:W-:Y:S01]  /*65c0*/  VIADD R93, R93, UR4 ;  /* 0x000000045d5d7c36 */ /* 0x000fe20008000000 */
[----:B------:R-:W-:Y:S01]  /*65d0*/  ISETP.LT.AND P2, PT, R172, UR5, !P0 ;  /* 0x00000005ac007c0c */ /* 0x000fe2000c741270 */
[----:B------:R-:W-:Y:S01]  /*65e0*/  ULDC UR5, c[0x0][0x22c] ;  /* 0x00008b0000057ab9 */ /* 0x000fe20000000800 */
[----:B------:R-:W-:Y:S01]  /*65f0*/  ULDC UR6, c[0x0][0x22c] ;  /* 0x00008b0000067ab9 */ /* 0x000fe20000000800 */
[----:B------:R1:W-:Y:S01]  /*6600*/  @P5 STG.E.U16 desc[UR14][R86.64], R96 ;  /* 0x0000006056005986 */ /* 0x0003e2000c10150e */
[----:B------:R-:W-:Y:S01]  /*6610*/  VIADD R95, R93, UR4 ;  /* 0x000000045d5f7c36 */ /* 0x000fe20008000000 */
[----:B------:R-:W-:Y:S01]  /*6620*/  ISETP.LT.AND P5, PT, R171, UR5, !P0 ;  /* 0x00000005ab007c0c */ /* 0x000fe2000c7a1270 */
[----:B------:R-:W-:Y:S01]  /*6630*/  ULDC UR5, c[0x0][0x22c] ;  /* 0x00008b0000057ab9 */ /* 0x000fe20000000800 */
[----:B0-----:R-:W-:-:S02]  /*6640*/  PRMT R92, R97, 0x7632, R92 ;  /* 0x00007632615c7816 */ /* 0x001fc4000000005c */
[----:B-1----:R-:W-:-:S04]  /*6650*/  LEA R86, P6, R93, R192, 0x1 ;  /* 0x000000c05d567211 */ /* 0x002fc800078c08ff */
[----:B------:R-:W-:Y:S01]  /*6660*/  LEA.HI.X.SX32 R87, R93, R194, 0x1, P6 ;  /* 0x000000c25d577211 */ /* 0x000fe200030f0eff */
[C---:B------:R-:W-:Y:S01]  /*6670*/  VIADD R93, R95.reuse, UR4 ;  /* 0x000000045f5d7c36 */ /* 0x040fe20008000000 */
[----:B------:R-:W-:-:S03]  /*6680*/  LEA R84, P6, R95, R192, 0x1 ;  /* 0x000000c05f547211 */ /* 0x000fc600078c08ff */
[----:B------:R0:W-:Y:S01]  /*6690*/  @P3 STG.E.U16 desc[UR14][R86.64], R94 ;  /* 0x0000005e56003986 */ /* 0x0001e2000c10150e */
[----:B------:R-:W-:Y:S01]  /*66a0*/  LEA.HI.X.SX32 R85, R95, R194, 0x1, P6 ;  /* 0x000000c25f557211 */ /* 0x000fe200030f0eff */
[C---:B------:R-:W-:Y:S01]  /*66b0*/  VIADD R95, R93.reuse, UR4 ;  /* 0x000000045d5f7c36 */ /* 0x040fe20008000000 */
[----:B------:R-:W-:Y:S01]  /*66c0*/  ISETP.LT.AND P3, PT, R170, UR5, !P0 ;  /* 0x00000005aa007c0c */ /* 0x000fe2000c761270 */
[----:B------:R-:W-:Y:S02]  /*66d0*/  ULDC UR5, c[0x0][0x22c] ;  /* 0x00008b0000057ab9 */ /* 0x000fe40000000800 */
[----:B------:R1:W-:Y:S01]  /*66e0*/  @P4 STG.E.U16 desc[UR14][R84.64], R97 ;  /* 0x0000006154004986 */ /* 0x0003e2000c10150e */
[C---:B0-----:R-:W-:Y:S02]  /*66f0*/  LEA R86, P6, R93.reuse, R192, 0x1 ;  /* 0x000000c05d567211 */ /* 0x041fe400078c08ff */
[----:B------:R-:W-:Y:S02]  /*6700*/  PRMT R94, R98, 0x7632, R94 ;  /* 0x00007632625e7816 */ /* 0x000fe4000000005e */
[----:B------:R-:W-:-:S02]  /*6710*/  LEA.HI.X.SX32 R87, R93, R194, 0x1, P6 ;  /* 0x000000c25d577211 */ /* 0x000fc400030f0eff */
[----:B-1----:R-:W-:-:S03]  /*6720*/  LEA R84, P4, R95, R192, 0x1 ;  /* 0x000000c05f547211 */ /* 0x002fc600078808ff */
[----:B------:R0:W-:Y:S01]  /*6730*/  @P1 STG.E.U16 desc[UR14][R86.64], R92 ;  /* 0x0000005c56001986 */ /* 0x0001e2000c10150e */
[C---:B------:R-:W-:Y:S01]  /*6740*/  LEA.HI.X.SX32 R85, R95.reuse, R194, 0x1, P4 ;  /* 0x000000c25f557211 */ /* 0x040fe200020f0eff */
[----:B------:R-:W-:Y:S01]  /*6750*/  VIADD R95, R95, UR4 ;  /* 0x000000045f5f7c36 */ /* 0x000fe20008000000 */
[----:B------:R-:W-:Y:S01]  /*6760*/  ISETP.LT.AND P4, PT, R166, UR5, !P0 ;  /* 0x00000005a6007c0c */ /* 0x000fe2000c781270 */
[----:B------:R-:W-:Y:S02]  /*6770*/  ULDC UR5, c[0x0][0x22c] ;  /* 0x00008b0000057ab9 */ /* 0x000fe40000000800 */
[----:B------:R-:W-:Y:S01]  /*6780*/  VIADD R93, R95, UR4 ;  /* 0x000000045f5d7c36 */ /* 0x000fe20008000000 */
[----:B------:R1:W-:Y:S01]  /*6790*/  @P2 STG.E.U16 desc[UR14][R84.64], R98 ;  /* 0x0000006254002986 */ /* 0x0003e2000c10150e */
[----:B------:R-:W-:Y:S01]  /*67a0*/  ISETP.LT.AND P2, PT, R162, UR5, !P0 ;  /* 0x00000005a2007c0c */ /* 0x000fe2000c741270 */
[----:B------:R-:W-:Y:S02]  /*67b0*/  ULDC UR5, c[0x0][0x22c] ;  /* 0x00008b0000057ab9 */ /* 0x000fe40000000800 */
[----:B0-----:R-:W-:-:S02]  /*67c0*/  LEA R86, P6, R93, R192, 0x1 ;  /* 0x000000c05d567211 */ /* 0x001fc400078c08ff */
[----:B------:R-:W-:Y:S02]  /*67d0*/  PRMT R92, R99, 0x7632, R92 ;  /* 0x00007632635c7816 */ /* 0x000fe4000000005c */
[C---:B------:R-:W-:Y:S01]  /*67e0*/  LEA.HI.X.SX32 R87, R93.reuse, R194, 0x1, P6 ;  /* 0x000000c25d577211 */ /* 0x040fe200030f0eff */
[----:B------:R-:W-:Y:S01]  /*67f0*/  VIADD R93, R93, UR4 ;  /* 0x000000045d5d7c36 */ /* 0x000fe20008000000 */
[----:B-1----:R-:W-:-:S04]  /*6800*/  LEA R84, P1, R95, R192, 0x1 ;  /* 0x000000c05f547211 */ /* 0x002fc800078208ff */
[----:B------:R-:W-:Y:S01]  /*6810*/  LEA.HI.X.SX32 R85, R95, R194, 0x1, P1 ;  /* 0x000000c25f557211 */ /* 0x000fe200008f0eff */
[----:B------:R-:W-:Y:S01]  /*6820*/  VIADD R95, R93, UR4 ;  /* 0x000000045d5f7c36 */ /* 0x000fe20008000000 */
[----:B------:R-:W-:Y:S01]  /*6830*/  ISETP.LT.AND P1, PT, R163, UR6, !P0 ;  /* 0x00000006a3007c0c */ /* 0x000fe2000c721270 */
[----:B------:R-:W-:Y:S02]  /*6840*/  ULDC UR6, c[0x0][0x22c] ;  /* 0x00008b0000067ab9 */ /* 0x000fe40000000800 */
[----:B------:R0:W-:Y:S01]  /*6850*/  @P5 STG.E.U16 desc[UR14][R84.64], R94 ;  /* 0x0000005e54005986 */ /* 0x0001e2000c10150e */
[----:B------:R-:W-:Y:S01]  /*6860*/  ISETP.LT.AND P5, PT, R155, UR5, !P0 ;  /* 0x000000059b007c0c */ /* 0x000fe2000c7a1270 */
[----:B------:R-:W-:Y:S02]  /*6870*/  ULDC UR5, c[0x0][0x22c] ;  /* 0x00008b0000057ab9 */ /* 0x000fe40000000800 */
[----:B------:R1:W-:Y:S01]  /*6880*/  @P3 STG.E.U16 desc[UR14][R86.64], R99 ;  /* 0x0000006356003986 */ /* 0x0003e2000c10150e */
[----:B------:R-:W-:Y:S01]  /*6890*/  ISETP.LT.AND P3, PT, R159, UR5, !P0 ;  /* 0x000000059f007c0c */ /* 0x000fe2000c761270 */
[----:B------:R-:W-:Y:S01]  /*68a0*/  ULDC UR5, c[0x0][0x22c] ;  /* 0x00008b0000057ab9 */ /* 0x000fe20000000800 */
[----:B0-----:R-:W-:-:S02]  /*68b0*/  LEA R84, P6, R93, R192, 0x1 ;  /* 0x000000c05d547211 */ /* 0x001fc400078c08ff */
[----:B------:R-:W-:Y:S02]  /*68c0*/  PRMT R94, R100, 0x7632, R94 ;  /* 0x00007632645e7816 */ /* 0x000fe4000000005e */
[----:B------:R-:W-:Y:S01]  /*68d0*/  LEA.HI.X.SX32 R85, R93, R194, 0x1, P6 ;  /* 0x000000c25d557211 */ /* 0x000fe200030f0eff */
[C---:B------:R-:W-:Y:S01]  /*68e0*/  VIADD R93, R95.reuse, UR4 ;  /* 0x000000045f5d7c36 */ /* 0x040fe20008000000 */
[----:B-1----:R-:W-:-:S03]  /*68f0*/  LEA R86, P6, R95, R192, 0x1 ;  /* 0x000000c05f567211 */ /* 0x002fc600078c08ff */
[----:B------:R0:W-:Y:S01]  /*6900*/  @P4 STG.E.U16 desc[UR14][R84.64], R92 ;  /* 0x0000005c54004986 */ /* 0x0001e2000c10150e */
[----:B------:R-:W-:Y:S01]  /*6910*/  LEA.HI.X.SX32 R87, R95, R194, 0x1, P6 ;  /* 0x000000c25f577211 */ /* 0x000fe200030f0eff */
[----:B------:R-:W-:Y:S01]  /*6920*/  VIADD R95, R93, UR4 ;  /* 0x000000045d5f7c36 */ /* 0x000fe20008000000 */
[----:B------:R-:W-:Y:S01]  /*6930*/  ISETP.LT.AND P4, PT, R161, UR5, !P0 ;  /* 0x00000005a1007c0c */ /* 0x000fe2000c781270 */
[----:B------:R-:W-:Y:S02]  /*6940*/  ULDC UR5, c[0x0][0x22c] ;  /* 0x00008b0000057ab9 */ /* 0x000fe40000000800 */
[----:B------:R1:W-:Y:S01]  /*6950*/  @P2 STG.E.U16 desc[UR14][R86.64], R100 ;  /* 0x0000006456002986 */ /* 0x0003e2000c10150e */
[----:B0-----:R-:W-:Y:S02]  /*6960*/  LEA R84, P6, R93, R192, 0x1 ;  /* 0x000000c05d547211 */ /* 0x001fe400078c08ff */
        /* <DEDUP_REMOVED lines=8> */
[C---:B------:R-:W-:Y:S01]  /*69f0*/  VIADD R93, R95.reuse, UR4 ;  /* 0x000000045f5d7c36 */ /* 0x040fe20008000000 */
[----:B------:R1:W-:Y:S01]  /*6a00*/  @P5 STG.E.U16 desc[UR14][R86.64], R101 ;  /* 0x0000006556005986 */ /* 0x0003e2000c10150e */
[----:B------:R-:W-:Y:S01]  /*6a10*/  ISETP.LT.AND P5, PT, R154, UR5, !P0 ;  /* 0x000000059a007c0c */ /* 0x000fe2000c7a1270 */
[----:B------:R-:W-:Y:S01]  /*6a20*/  ULDC UR5, c[0x0][0x22c] ;  /* 0x00008b0000057ab9 */ /* 0x000fe20000000800 */
[----:B0-----:R-:W-:-:S02]  /*6a30*/  LEA R84, P1, R95, R192, 0x1 ;  /* 0x000000c05f547211 */ /* 0x001fc400078208ff */
[----:B------:R-:W-:Y:S02]  /*6a40*/  PRMT R94, R102, 0x7632, R94 ;  /* 0x00007632665e7816 */ /* 0x000fe4000000005e */
[----:B------:R-:W-:Y:S02]  /*6a50*/  LEA.HI.X.SX32 R85, R95, R194, 0x1, P1 ;  /* 0x000000c25f557211 */ /* 0x000fe400008f0eff */
[----:B------:R-:W-:Y:S01]  /*6a60*/  ISETP.LT.AND P1, PT, R158, UR6, !P0 ;  /* 0x000000069e007c0c */ /* 0x000fe2000c721270 */
[----:B------:R-:W-:Y:S01]  /*6a70*/  ULDC UR6, c[0x0][0x22c] ;  /* 0x00008b0000067ab9 */ /* 0x000fe20000000800 */
[----:B-1----:R-:W-:Y:S01]  /*6a80*/  LEA R86, P6, R93, R192, 0x1 ;  /* 0x000000c05d567211 */ /* 0x002fe200078c08ff */
[----:B------:R0:W-:Y:S01]  /*6a90*/  @P3 STG.E.U16 desc[UR14][R84.64], R92 ;  /* 0x0000005c54003986 */ /* 0x0001e2000c10150e */
[----:B------:R-:W-:Y:S01]  /*6aa0*/  ISETP.LT.AND P3, PT, R149, UR5, !P0 ;  /* 0x0000000595007c0c */ /* 0x000fe2000c761270 */
[----:B------:R-:W-:Y:S01]  /*6ab0*/  ULDC UR5, c[0x0][0x22c] ;  /* 0x00008b0000057ab9 */ /* 0x000fe20000000800 */
[C---:B------:R-:W-:Y:S01]  /*6ac0*/  LEA.HI.X.SX32 R87, R93.reuse, R194, 0x1, P6 ;  /* 0x000000c25d577211 */ /* 0x040fe200030f0eff */
[----:B------:R-:W-:-:S04]  /*6ad0*/  VIADD R93, R93, UR4 ;  /* 0x000000045d5d7c36 */ /* 0x000fc80008000000 */
[----:B------:R-:W-:Y:S01]  /*6ae0*/  VIADD R95, R93, UR4 ;  /* 0x000000045d5f7c36 */ /* 0x000fe20008000000 */
[----:B------:R1:W-:Y:S01]  /*6af0*/  @P4 STG.E.U16 desc[UR14][R86.64], R102 ;  /* 0x0000006656004986 */ /* 0x0003e2000c10150e */
[----:B------:R-:W-:Y:S01]  /*6b00*/  ISETP.LT.AND P4, PT, R151, UR5, !P0 ;  /* 0x0000000597007c0c */ /* 0x000fe2000c781270 */
[----:B------:R-:W-:Y:S01]  /*6b10*/  ULDC UR5, c[0x0][0x22c] ;  /* 0x00008b0000057ab9 */ /* 0x000fe20000000800 */
[----:B0-----:R-:W-:Y:S02]  /*6b20*/  LEA R84, P6, R93, R192, 0x1 ;  /* 0x000000c05d547211 */ /* 0x001fe400078c08ff */
[----:B------:R-:W-:Y:S02]  /*6b30*/  PRMT R92, R103, 0x7632, R92 ;  /* 0x00007632675c7816 */ /* 0x000fe4000000005c */
[----:B------:R-:W-:Y:S01]  /*6b40*/  LEA.HI.X.SX32 R85, R93, R194, 0x1, P6 ;  /* 0x000000c25d557211 */ /* 0x000fe200030f0eff */
[C---:B------:R-:W-:Y:S01]  /*6b50*/  VIADD R93, R95.reuse, UR4 ;  /* 0x000000045f5d7c36 */ /* 0x040fe20008000000 */
[----:B-1----:R-:W-:-:S03]  /*6b60*/  LEA R86, P6, R95, R192, 0x1 ;  /* 0x000000c05f567211 */ /* 0x002fc600078c08ff */
[----:B------:R0:W-:Y:S01]  /*6b70*/  @P2 STG.E.U16 desc[UR14][R84.64], R94 ;  /* 0x0000005e54002986 */ /* 0x0001e2000c10150e */
[----:B------:R-:W-:Y:S01]  /*6b80*/  ISETP.LT.AND P2, PT, R153, UR5, !P0 ;  /* 0x0000000599007c0c */ /* 0x000fe2000c741270 */
[----:B------:R-:W-:Y:S01]  /*6b90*/  ULDC UR5, c[0x0][0x22c] ;  /* 0x00008b0000057ab9 */ /* 0x000fe20000000800 */
[----:B------:R-:W-:Y:S01]  /*6ba0*/  LEA.HI.X.SX32 R87, R95, R194, 0x1, P6 ;  /* 0x000000c25f577211 */ /* 0x000fe200030f0eff */
[----:B------:R-:W-:-:S04]  /*6bb0*/  VIADD R95, R93, UR4 ;  /* 0x000000045d5f7c36 */ /* 0x000fc80008000000 */
[----:B------:R1:W-:Y:S01]  /*6bc0*/  @P5 STG.E.U16 desc[UR14][R86.64], R103 ;  /* 0x0000006756005986 */ /* 0x0003e2000c10150e */
[C---:B0-----:R-:W-:Y:S02]  /*6bd0*/  LEA R84, P6, R93.reuse, R192, 0x1 ;  /* 0x000000c05d547211 */ /* 0x041fe400078c08ff */
[----:B--2---:R-:W-:Y:S02]  /*6be0*/  PRMT R94, R104, 0x7632, R94 ;  /* 0x00007632685e7816 */ /* 0x004fe4000000005e */
[----:B------:R-:W-:Y:S02]  /*6bf0*/  LEA.HI.X.SX32 R85, R93, R194, 0x1, P6 ;  /* 0x000000c25d557211 */ /* 0x000fe400030f0eff */
        /* <DEDUP_REMOVED lines=10> */
[----:B0-----:R-:W-:-:S04]  /*6ca0*/  LEA R84, P1, R95, R192, 0x1 ;  /* 0x000000c05f547211 */ /* 0x001fc800078208ff */
[----:B------:R-:W-:Y:S02]  /*6cb0*/  LEA.HI.X.SX32 R85, R95, R194, 0x1, P1 ;  /* 0x000000c25f557211 */ /* 0x000fe400008f0eff */
[----:B------:R-:W-:Y:S01]  /*6cc0*/  ISETP.LT.AND P1, PT, R150, UR6, !P0 ;  /* 0x0000000696007c0c */ /* 0x000fe2000c721270 */
[----:B------:R-:W-:Y:S01]  /*6cd0*/  ULDC UR6, c[0x0][0x22c] ;  /* 0x00008b0000067ab9 */ /* 0x000fe20000000800 */
[C---:B-1----:R-:W-:Y:S01]  /*6ce0*/  LEA R86, P6, R93.reuse, R192, 0x1 ;  /* 0x000000c05d567211 */ /* 0x042fe200078c08ff */
[----:B------:R0:W-:Y:S01]  /*6cf0*/  @P4 STG.E.U16 desc[UR14][R84.64], R94 ;  /* 0x0000005e54004986 */ /* 0x0001e2000c10150e */
[----:B------:R-:W-:Y:S01]  /*6d00*/  ISETP.LT.AND P4, PT, R146, UR5, !P0 ;  /* 0x0000000592007c0c */ /* 0x000fe2000c781270 */
[----:B------:R-:W-:Y:S01]  /*6d10*/  ULDC UR5, c[0x0][0x22c] ;  /* 0x00008b0000057ab9 */ /* 0x000fe20000000800 */
[C---:B------:R-:W-:Y:S01]  /*6d20*/  LEA.HI.X.SX32 R87, R93.reuse, R194, 0x1, P6 ;  /* 0x000000c25d577211 */ /* 0x040fe200030f0eff */
[----:B------:R-:W-:-:S04]  /*6d30*/  VIADD R93, R93, UR4 ;  /* 0x000000045d5d7c36 */ /* 0x000fc80008000000 */
[C---:B------:R-:W-:Y:S01]  /*6d40*/  VIADD R95, R93.reuse, UR4 ;  /* 0x000000045d5f7c36 */ /* 0x040fe20008000000 */
[----:B------:R-:W-:Y:S01]  /*6d50*/  LEA R92, P6, R93, R192, 0x1 ;  /* 0x000000c05d5c7211 */ /* 0x000fe200078c08ff */
[----:B------:R1:W-:Y:S01]  /*6d60*/  @P2 STG.E.U16 desc[UR14][R86.64], R105 ;  /* 0x0000006956002986 */ /* 0x0003e2000c10150e */
[----:B------:R-:W-:Y:S01]  /*6d70*/  ISETP.LT.AND P2, PT, R143, UR5, !P0 ;  /* 0x000000058f007c0c */ /* 0x000fe2000c741270 */
[----:B------:R-:W-:Y:S01]  /*6d80*/  VIADD R97, R95, UR4 ;  /* 0x000000045f617c36 */ /* 0x000fe20008000000 */
[----:B------:R-:W-:Y:S01]  /*6d90*/  LEA.HI.X.SX32 R93, R93, R194, 0x1, P6 ;  /* 0x000000c25d5d7211 */ /* 0x000fe200030f0eff */
[----:B------:R-:W-:Y:S01]  /*6da0*/  ULDC UR5, c[0x0][0x22c] ;  /* 0x00008b0000057ab9 */ /* 0x000fe20000000800 */
[----:B0-----:R-:W-:-:S04]  /*6db0*/  LEA R84, P6, R95, R192, 0x1 ;  /* 0x000000c05f547211 */ /* 0x001fc800078c08ff */
[----:B------:R-:W-:Y:S01]  /*6dc0*/  LEA.HI.X.SX32 R85, R95, R194, 0x1, P6 ;  /* 0x000000c25f557211 */ /* 0x000fe200030f0eff */
[----:B------:R-:W-:Y:S01]  /*6dd0*/  VIADD R95, R97, UR4 ;  /* 0x00000004615f7c36 */ /* 0x000fe20008000000 */
[----:B-1----:R-:W-:Y:S02]  /*6de0*/  PRMT R87, R105, 0x7632, R87 ;  /* 0x0000763269577816 */ /* 0x002fe40000000057 */
[----:B------:R-:W-:-:S03]  /*6df0*/  LEA R86, P6, R97, R192, 0x1 ;  /* 0x000000c061567211 */ /* 0x000fc600078c08ff */
[----:B------:R0:W-:Y:S01]  /*6e00*/  @P5 STG.E.U16 desc[UR14][R92.64], R87 ;  /* 0x000000575c005986 */ /* 0x0001e2000c10150e */
[----:B------:R-:W-:Y:S01]  /*6e10*/  ISETP.LT.AND P5, PT, R147, UR5, !P0 ;  /* 0x0000000593007c0c */ /* 0x000fe2000c7a1270 */
[----:B------:R-:W-:Y:S02]  /*6e20*/  ULDC UR5, c[0x0][0x22c] ;  /* 0x00008b0000057ab9 */ /* 0x000fe40000000800 */
[----:B------:R1:W-:Y:S01]  /*6e30*/  @P3 STG.E.U16 desc[UR14][R84.64], R106 ;  /* 0x0000006a54003986 */ /* 0x0003e2000c10150e */
[----:B------:R-:W-:Y:S01]  /*6e40*/  ISETP.LT.AND P3, PT, R145, UR5, !P0 ;  /* 0x0000000591007c0c */ /* 0x000fe2000c761270 */
[----:B------:R-:W-:Y:S01]  /*6e50*/  ULDC UR5, c[0x0][0x22c] ;  /* 0x00008b0000057ab9 */ /* 0x000fe20000000800 */
[----:B0-----:R-:W-:Y:S01]  /*6e60*/  LEA.HI.X.SX32 R87, R97, R194, 0x1, P6 ;  /* 0x000000c261577211 */ /* 0x001fe200030f0eff */
[C---:B------:R-:W-:Y:S01]  /*6e70*/  VIADD R97, R95.reuse, UR4 ;  /* 0x000000045f617c36 */ /* 0x040fe20008000000 */
[----:B------:R-:W-:Y:S02]  /*6e80*/  LEA R94, P6, R95, R192, 0x1 ;  /* 0x000000c05f5e7211 */ /* 0x000fe400078c08ff */
[----:B-1----:R-:W-:Y:S01]  /*6e90*/  PRMT R85, R106, 0x7632, R85 ;  /* 0x000076326a557816 */ /* 0x002fe20000000055 */
[----:B------:R-:W-:Y:S01]  /*6ea0*/  VIADD R99, R97, UR4 ;  /* 0x0000000461637c36 */ /* 0x000fe20008000000 */
[----:B------:R-:W-:-:S03]  /*6eb0*/  LEA.HI.X.SX32 R95, R95, R194, 0x1, P6 ;  /* 0x000000c25f5f7211 */ /* 0x000fc600030f0eff */
[----:B------:R0:W-:Y:S01]  /*6ec0*/  @P1 STG.E.U16 desc[UR14][R86.64], R85 ;  /* 0x0000005556001986 */ /* 0x0001e2000c10150e */
[-C--:B------:R-:W-:Y:S02]  /*6ed0*/  LEA R84, P6, R99, R192.reuse, 0x1 ;  /* 0x000000c063547211 */ /* 0x080fe400078c08ff */
[C---:B------:R-:W-:Y:S01]  /*6ee0*/  LEA R92, P1, R97.reuse, R192, 0x1 ;  /* 0x000000c0615c7211 */ /* 0x040fe200078208ff */
[----:B------:R1:W-:Y:S01]  /*6ef0*/  @P4 STG.E.U16 desc[UR14][R94.64], R107 ;  /* 0x0000006b5e004986 */ /* 0x0003e2000c10150e */
[----:B------:R-:W-:Y:S01]  /*6f00*/  ISETP.LT.AND P4, PT, R142, UR5, !P0 ;  /* 0x000000058e007c0c */ /* 0x000fe2000c781270 */
[----:B------:R-:W-:Y:S01]  /*6f10*/  ULDC UR5, c[0x0][0x22c] ;  /* 0x00008b0000057ab9 */ /* 0x000fe20000000800 */
[-C--:B------:R-:W-:Y:S02]  /*6f20*/  LEA.HI.X.SX32 R93, R97, R194.reuse, 0x1, P1 ;  /* 0x000000c2615d7211 */ /* 0x080fe400008f0eff */
[----:B------:R-:W-:Y:S01]  /*6f30*/  ISETP.LT.AND P1, PT, R144, UR6, !P0 ;  /* 0x0000000690007c0c */ /* 0x000fe2000c721270 */
[----:B------:R-:W-:Y:S01]  /*6f40*/  ULDC UR6, c[0x0][0x22c] ;  /* 0x00008b0000067ab9 */ /* 0x000fe20000000800 */
[C---:B0-----:R-:W-:Y:S01]  /*6f50*/  LEA.HI.X.SX32 R85, R99.reuse, R194, 0x1, P6 ;  /* 0x000000c263557211 */ /* 0x041fe200030f0eff */
[----:B------:R-:W-:Y:S01]  /*6f60*/  VIADD R99, R99, UR4 ;  /* 0x0000000463637c36 */ /* 0x000fe20008000000 */
[----:B------:R-:W-:-:S03]  /*6f70*/  PRMT R87, R107, 0x7632, R87 ;  /* 0x000076326b577816 */ /* 0x000fc60000000057 */
[C---:B-1----:R-:W-:Y:S01]  /*6f80*/  VIADD R95, R99.reuse, UR4 ;  /* 0x00000004635f7c36 */ /* 0x042fe20008000000 */
[----:B------:R-:W-:Y:S01]  /*6f90*/  LEA R86, P6, R99, R192, 0x1 ;  /* 0x000000c063567211 */ /* 0x000fe200078c08ff */
[----:B------:R0:W-:Y:S01]  /*6fa0*/  @P2 STG.E.U16 desc[UR14][R92.64], R87 ;  /* 0x000000575c002986 */ /* 0x0001e2000c10150e */
[----:B------:R-:W-:Y:S01]  /*6fb0*/  ISETP.LT.AND P2, PT, R137, UR5, !P0 ;  /* 0x0000000589007c0c */ /* 0x000fe2000c741270 */
[----:B------:R-:W-:Y:S01]  /*6fc0*/  VIADD R97, R95, UR4 ;  /* 0x000000045f617c36 */ /* 0x000fe20008000000 */
[----:B------:R-:W-:Y:S01]  /*6fd0*/  ULDC UR5, c[0x0][0x22c] ;  /* 0x00008b0000057ab9 */ /* 0x000fe20000000800 */
[----:B---3--:R1:W-:Y:S01]  /*6fe0*/  @P5 STG.E.U16 desc[UR14][R84.64], R108 ;  /* 0x0000006c54005986 */ /* 0x0083e2000c10150e */
[----:B------:R-:W-:Y:S01]  /*6ff0*/  ISETP.LT.AND P5, PT, R139, UR5, !P0 ;  /* 0x000000058b007c0c */ /* 0x000fe2000c7a1270 */
[----:B------:R-:W-:Y:S01]  /*7000*/  ULDC UR5, c[0x0][0x22c] ;  /* 0x00008b0000057ab9 */ /* 0x000fe20000000800 */
[----:B0-----:R-:W-:Y:S01]  /*7010*/  LEA.HI.X.SX32 R87, R99, R194, 0x1, P6 ;  /* 0x000000c263577211 */ /* 0x001fe200030f0eff */
[----:B------:R-:W-:Y:S01]  /*7020*/  VIADD R99, R97, UR4 ;  /* 0x0000000461637c36 */ /* 0x000fe20008000000 */
[----:B------:R-:W-:-:S02]  /*7030*/  LEA R92, P6, R95, R192, 0x1 ;  /* 0x000000c05f5c7211 */ /* 0x000fc400078c08ff */
[----:B-1----:R-:W-:Y:S02]  /*7040*/  PRMT R85, R108, 0x7632, R85 ;  /* 0x000076326c557816 */ /* 0x002fe40000000055 */
[----:B------:R-:W-:Y:S02]  /*7050*/  LEA.HI.X.SX32 R93, R95, R194, 0x1, P6 ;  /* 0x000000c25f5d7211 */ /* 0x000fe400030f0eff */
[-C--:B------:R-:W-:Y:S01]  /*7060*/  LEA R84, P6, R97, R192.reuse, 0x1 ;  /* 0x000000c061547211 */ /* 0x080fe200078c08ff */
[----:B------:R0:W-:Y:S01]  /*7070*/  @P3 STG.E.U16 desc[UR14][R86.64], R85 ;  /* 0x0000005556003986 */ /* 0x0001e2000c10150e */
[----:B------:R-:W-:Y:S01]  /*7080*/  ISETP.LT.AND P3, PT, R141, UR5, !P0 ;  /* 0x000000058d007c0c */ /* 0x000fe2000c761270 */
[----:B------:R-:W-:Y:S02]  /*7090*/  ULDC UR5, c[0x0][0x22c] ;  /* 0x00008b0000057ab9 */ /* 0x000fe40000000800 */
[----:B------:R1:W-:Y:S01]  /*70a0*/  @P4 STG.E.U16 desc[UR14][R92.64], R109 ;  /* 0x0000006d5c004986 */ /* 0x0003e2000c10150e */
[----:B------:R-:W-:-:S04]  /*70b0*/  LEA R94, P4, R99, R192, 0x1 ;  /* 0x000000c0635e7211 */ /* 0x000fc800078808ff */
[CC--:B------:R-:W-:Y:S01]  /*70c0*/  LEA.HI.X.SX32 R95, R99.reuse, R194.reuse, 0x1, P4 ;  /* 0x000000c2635f7211 */ /* 0x0c0fe200020f0eff */
[----:B------:R-:W-:Y:S01]  /*70d0*/  VIADD R99, R99, UR4 ;  /* 0x0000000463637c36 */ /* 0x000fe20008000000 */
[----:B------:R-:W-:Y:S01]  /*70e0*/  ISETP.LT.AND P4, PT, R140, UR5, !P0 ;  /* 0x000000058c007c0c */ /* 0x000fe2000c781270 */
[----:B------:R-:W-:Y:S01]  /*70f0*/  ULDC UR5, c[0x0][0x22c] ;  /* 0x00008b0000057ab9 */ /* 0x000fe20000000800 */
[----:B0-----:R-:W-:Y:S01]  /*7100*/  LEA.HI.X.SX32 R85, R97, R194, 0x1, P6 ;  /* 0x000000c261557211 */ /* 0x001fe200030f0eff */
[----:B------:R-:W-:Y:S01]  /*7110*/  VIADD R97, R99, UR4 ;  /* 0x0000000463617c36 */ /* 0x000fe20008000000 */
[----:B------:R-:W-:-:S04]  /*7120*/  PRMT R87, R109, 0x7632, R87 ;  /* 0x000076326d577816 */ /* 0x000fc80000000057 */
[-C--:B-1----:R-:W-:Y:S01]  /*7130*/  LEA R92, P6, R97, R192.reuse, 0x1 ;  /* 0x000000c0615c7211 */ /* 0x082fe200078c08ff */
[----:B------:R0:W-:Y:S01]  /*7140*/  @P1 STG.E.U16 desc[UR14][R84.64], R87 ;  /* 0x0000005754001986 */ /* 0x0001e2000c10150e */
[----:B------:R-:W-:Y:S02]  /*7150*/  LEA R86, P1, R99, R192, 0x1 ;  /* 0x000000c063567211 */ /* 0x000fe400078208ff */
[CC--:B------:R-:W-:Y:S01]  /*7160*/  LEA.HI.X.SX32 R93, R97.reuse, R194.reuse, 0x1, P6 ;  /* 0x000000c2615d7211 */ /* 0x0c0fe200030f0eff */
[----:B------:R-:W-:Y:S01]  /*7170*/  VIADD R97, R97, UR4 ;  /* 0x0000000461617c36 */ /* 0x000fe20008000000 */
[----:B------:R1:W-:Y:S01]  /*7180*/  @P2 STG.E.U16 desc[UR14][R94.64], R110 ;  /* 0x0000006e5e002986 */ /* 0x0003e2000c10150e */
[----:B------:R-:W-:Y:S01]  /*7190*/  ISETP.LT.AND P2, PT, R136, UR5, !P0 ;  /* 0x0000000588007c0c */ /* 0x000fe2000c741270 */
[----:B------:R-:W-:Y:S01]  /*71a0*/  ULDC UR5, c[0x0][0x22c] ;  /* 0x00008b0000057ab9 */ /* 0x000fe20000000800 */
[----:B0-----:R-:W-:Y:S02]  /*71b0*/  PRMT R85, R110, 0x7632, R85 ;  /* 0x000076326e557816 */ /* 0x001fe40000000055 */
[----:B------:R-:W-:-:S02]  /*71c0*/  LEA.HI.X.SX32 R87, R99, R194, 0x1, P1 ;  /* 0x000000c263577211 */ /* 0x000fc400008f0eff */
[C---:B------:R-:W-:Y:S01]  /*71d0*/  LEA R84, P6, R97.reuse, R192, 0x1 ;  /* 0x000000c061547211 */ /* 0x040fe200078c08ff */
[----:B-1----:R-:W-:Y:S01]  /*71e0*/  VIADD R95, R97, UR4 ;  /* 0x00000004615f7c36 */ /* 0x002fe20008000000 */
[----:B------:R-:W-:Y:S01]  /*71f0*/  ISETP.LT.AND P1, PT, R138, UR6, !P0 ;  /* 0x000000068a007c0c */ /* 0x000fe2000c721270 */
[----:B------:R0:W-:Y:S01]  /*7200*/  @P5 STG.E.U16 desc[UR14][R86.64], R85 ;  /* 0x0000005556005986 */ /* 0x0001e2000c10150e */
[----:B------:R-:W-:Y:S01]  /*7210*/  ISETP.LT.AND P5, PT, R131, UR5, !P0 ;  /* 0x0000000583007c0c */ /* 0x000fe2000c7a1270 */
[----:B------:R-:W-:Y:S01]  /*7220*/  ULDC UR5, c[0x0][0x22c] ;  /* 0x00008b0000057ab9 */ /* 0x000fe20000000800 */
[----:B------:R-:W-:Y:S01]  /*7230*/  ULDC UR6, c[0x0][0x22c] ;  /* 0x00008b0000067ab9 */ /* 0x000fe20000000800 */
[----:B------:R1:W-:Y:S01]  /*7240*/  @P3 STG.E.U16 desc[UR14][R92.64], R111 ;  /* 0x0000006f5c003986 */ /* 0x0003e2000c10150e */
[----:B------:R-:W-:Y:S01]  /*7250*/  ISETP.LT.AND P3, PT, R133, UR5, !P0 ;  /* 0x0000000585007c0c */ /* 0x000fe2000c761270 */
[----:B------:R-:W-:Y:S01]  /*7260*/  ULDC UR5, c[0x0][0x22c] ;  /* 0x00008b0000057ab9 */ /* 0x000fe20000000800 */
[----:B0-----:R-:W-:Y:S01]  /*7270*/  LEA.HI.X.SX32 R85, R97, R194, 0x1, P6 ;  /* 0x000000c261557211 */ /* 0x001fe200030f0eff */
[C---:B------:R-:W-:Y:S01]  /*7280*/  VIADD R97, R95.reuse, UR4 ;  /* 0x000000045f617c36 */ /* 0x040fe20008000000 */
[----:B------:R-:W-:-:S02]  /*7290*/  LEA R86, P6, R95, R192, 0x1 ;  /* 0x000000c05f567211 */ /* 0x000fc400078c08ff */
[----:B-1----:R-:W-:Y:S01]  /*72a0*/  PRMT R93, R111, 0x7632, R93 ;  /* 0x000076326f5d7816 */ /* 0x002fe2000000005d */
[----:B------:R-:W-:Y:S01]  /*72b0*/  VIADD R99, R97, UR4 ;  /* 0x0000000461637c36 */ /* 0x000fe20008000000 */
[----:B------:R-:W-:Y:S02]  /*72c0*/  LEA.HI.X.SX32 R87, R95, R194, 0x1, P6 ;  /* 0x000000c25f577211 */ /* 0x000fe400030f0eff */
[-C--:B------:R-:W-:Y:S01]  /*72d0*/  LEA R92, P6, R97, R192.reuse, 0x1 ;  /* 0x000000c0615c7211 */ /* 0x080fe200078c08ff */
[----:B------:R0:W-:Y:S01]  /*72e0*/  @P4 STG.E.U16 desc[UR14][R84.64], R93 ;  /* 0x0000005d54004986 */ /* 0x0001e2000c10150e */
[----:B------:R-:W-:Y:S01]  /*72f0*/  ISETP.LT.AND P4, PT, R135, UR5, !P0 ;  /* 0x0000000587007c0c */ /* 0x000fe2000c781270 */
[----:B------:R-:W-:Y:S02]  /*7300*/  ULDC UR5, c[0x0][0x22c] ;  /* 0x00008b0000057ab9 */ /* 0x000fe40000000800 */
[----:B----4-:R1:W-:Y:S01]  /*7310*/  @P2 STG.E.U16 desc[UR14][R86.64], R44 ;  /* 0x0000002c56002986 */ /* 0x0103e2000c10150e */
        /* <DEDUP_REMOVED lines=11> */
[C---:B------:R-:W-:Y:S01]  /*73d0*/  LEA.HI.X.SX32 R87, R97.reuse, R194, 0x1, P6 ;  /* 0x000000c261577211 */ /* 0x040fe200030f0eff */
[----:B------:R-:W-:Y:S01]  /*73e0*/  VIADD R97, R97, UR4 ;  /* 0x0000000461617c36 */ /* 0x000fe20008000000 */
[----:B------:R1:W-:Y:S01]  /*73f0*/  @P5 STG.E.U16 desc[UR14][R94.64], R45 ;  /* 0x0000002d5e005986 */ /* 0x0003e2000c10150e */
[----:B------:R-:W-:Y:S01]  /*7400*/  ISETP.LT.AND P5, PT, R130, UR5, !P0 ;  /* 0x0000000582007c0c */ /* 0x000fe2000c7a1270 */
[----:B------:R-:W-:Y:S02]  /*7410*/  ULDC UR5, c[0x0][0x22c] ;  /* 0x00008b0000057ab9 */ /* 0x000fe40000000800 */
[----:B------:R-:W-:-:S02]  /*7420*/  LEA R44, P6, R97, R192, 0x1 ;  /* 0x000000c0612c7211 */ /* 0x000fc400078c08ff */
[-C--:B0-----:R-:W-:Y:S01]  /*7430*/  LEA.HI.X.SX32 R85, R99, R194.reuse, 0x1, P1 ;  /* 0x000000c263557211 */ /* 0x081fe200008f0eff */
[----:B------:R-:W-:Y:S01]  /*7440*/  VIADD R93, R97, UR4 ;  /* 0x00000004615d7c36 */ /* 0x000fe20008000000 */
[----:B------:R-:W-:Y:S01]  /*7450*/  ISETP.LT.AND P1, PT, R132, UR6, !P0 ;  /* 0x0000000684007c0c */ /* 0x000fe2000c721270 */
[----:B------:R-:W-:Y:S01]  /*7460*/  ULDC UR6, c[0x0][0x22c] ;  /* 0x00008b0000067ab9 */ /* 0x000fe20000000800 */
[----:B-1----:R-:W-:Y:S02]  /*7470*/  PRMT R95, R45, 0x7632, R95 ;  /* 0x000076322d5f7816 */ /* 0x002fe4000000005f */
[----:B------:R-:W-:-:S03]  /*7480*/  LEA.HI.X.SX32 R45, R97, R194, 0x1, P6 ;  /* 0x000000c2612d7211 */ /* 0x000fc600030f0eff */
[----:B------:R0:W-:Y:S01]  /*7490*/  @P3 STG.E.U16 desc[UR14][R84.64], R95 ;  /* 0x0000005f54003986 */ /* 0x0001e2000c10150e */
[----:B------:R-:W-:Y:S01]  /*74a0*/  ISETP.LT.AND P3, PT, R125, UR5, !P0 ;  /* 0x000000057d007c0c */ /* 0x000fe2000c761270 */
[----:B------:R-:W-:Y:S02]  /*74b0*/  ULDC UR5, c[0x0][0x22c] ;  /* 0x00008b0000057ab9 */ /* 0x000fe40000000800 */
[----:B------:R1:W-:Y:S01]  /*74c0*/  @P4 STG.E.U16 desc[UR14][R86.64], R46 ;  /* 0x0000002e56004986 */ /* 0x0003e2000c10150e */
[----:B------:R-:W-:Y:S01]  /*74d0*/  ISETP.LT.AND P4, PT, R127, UR5, !P0 ;  /* 0x000000057f007c0c */ /* 0x000fe2000c781270 */
[----:B------:R-:W-:Y:S01]  /*74e0*/  ULDC UR5, c[0x0][0x22c] ;  /* 0x00008b0000057ab9 */ /* 0x000fe20000000800 */
[C---:B0-----:R-:W-:Y:S01]  /*74f0*/  LEA R84, P6, R93.reuse, R192, 0x1 ;  /* 0x000000c05d547211 */ /* 0x041fe200078c08ff */
[----:B------:R-:W-:Y:S01]  /*7500*/  VIADD R95, R93, UR4 ;  /* 0x000000045d5f7c36 */ /* 0x000fe20008000000 */
[----:B-1----:R-:W-:-:S03]  /*7510*/  PRMT R87, R46, 0x7632, R87 ;  /* 0x000076322e577816 */ /* 0x002fc60000000057 */
[----:B------:R-:W-:Y:S01]  /*7520*/  VIADD R97, R95, UR4 ;  /* 0x000000045f617c36 */ /* 0x000fe20008000000 */
        /* <DEDUP_REMOVED lines=11> */
[----:B0-----:R-:W-:Y:S02]  /*75e0*/  PRMT R45, R47, 0x7632, R45 ;  /* 0x000076322f2d7816 */ /* 0x001fe4000000002d */
[----:B------:R-:W-:Y:S01]  /*75f0*/  LEA.HI.X.SX32 R87, R95, R194, 0x1, P6 ;  /* 0x000000c25f577211 */ /* 0x000fe200030f0eff */
[----:B-1----:R-:W-:-:S04]  /*7600*/  VIADD R85, R97, UR4 ;  /* 0x0000000461557c36 */ /* 0x002fc80008000000 */
[----:B------:R0:W-:Y:S01]  /*7610*/  @P1 STG.E.U16 desc[UR14][R86.64], R45 ;  /* 0x0000002d56001986 */ /* 0x0001e2000c10150e */
[-C--:B------:R-:W-:Y:S02]  /*7620*/  LEA R46, P6, R85, R192.reuse, 0x1 ;  /* 0x000000c0552e7211 */ /* 0x080fe400078c08ff */
[----:B------:R-:W-:Y:S01]  /*7630*/  LEA R44, P1, R97, R192, 0x1 ;  /* 0x000000c0612c7211 */ /* 0x000fe200078208ff */
[----:B-----5:R1:W-:Y:S01]  /*7640*/  @P3 STG.E.U16 desc[UR14][R92.64], R48 ;  /* 0x000000305c003986 */ /* 0x0203e2000c10150e */
[C---:B------:R-:W-:Y:S01]  /*7650*/  LEA.HI.X.SX32 R47, R85.reuse, R194, 0x1, P6 ;  /* 0x000000c2552f7211 */ /* 0x040fe200030f0eff */
[----:B------:R-:W-:Y:S01]  /*7660*/  VIADD R85, R85, UR4 ;  /* 0x0000000455557c36 */ /* 0x000fe20008000000 */
[----:B------:R-:W-:Y:S01]  /*7670*/  ISETP.LT.AND P3, PT, R124, UR5, !P0 ;  /* 0x000000057c007c0c */ /* 0x000fe2000c761270 */
[----:B------:R-:W-:-:S03]  /*7680*/  ULDC UR5, c[0x0][0x22c] ;  /* 0x00008b0000057ab9 */ /* 0x000fc60000000800 */
[C---:B------:R-:W-:Y:S01]  /*7690*/  LEA R84, P6, R85.reuse, R192, 0x1 ;  /* 0x000000c055547211 */ /* 0x040fe200078c08ff */
[----:B0-----:R-:W-:Y:S01]  /*76a0*/  VIADD R87, R85, UR4 ;  /* 0x0000000455577c36 */ /* 0x001fe20008000000 */
[-C--:B------:R-:W-:Y:S02]  /*76b0*/  LEA.HI.X.SX32 R45, R97, R194.reuse, 0x1, P1 ;  /* 0x000000c2612d7211 */ /* 0x080fe400008f0eff */
[----:B------:R-:W-:Y:S02]  /*76c0*/  LEA.HI.X.SX32 R85, R85, R194, 0x1, P6 ;  /* 0x000000c255557211 */ /* 0x000fe400030f0eff */
[----:B-1----:R-:W-:Y:S02]  /*76d0*/  PRMT R93, R48, 0x7632, R93 ;  /* 0x00007632305d7816 */ /* 0x002fe4000000005d */
[----:B------:R-:W-:Y:S01]  /*76e0*/  ISETP.LT.AND P1, PT, R126, UR6, !P0 ;  /* 0x000000067e007c0c */ /* 0x000fe2000c721270 */
[----:B------:R-:W-:Y:S02]  /*76f0*/  ULDC UR6, c[0x0][0x22c] ;  /* 0x00008b0000067ab9 */ /* 0x000fe40000000800 */
[----:B------:R0:W-:Y:S01]  /*7700*/  @P4 STG.E.U16 desc[UR14][R44.64], R93 ;  /* 0x0000005d2c004986 */ /* 0x0001e2000c10150e */
[----:B------:R-:W-:Y:S01]  /*7710*/  ISETP.LT.AND P4, PT, R122, UR5, !P0 ;  /* 0x000000057a007c0c */ /* 0x000fe2000c781270 */
[----:B------:R-:W-:-:S02]  /*7720*/  ULDC UR5, c[0x0][0x22c] ;  /* 0x00008b0000057ab9 */ /* 0x000fc40000000800 */
[----:B------:R1:W-:Y:S01]  /*7730*/  @P2 STG.E.U16 desc[UR14][R46.64], R49 ;  /* 0x000000312e002986 */ /* 0x0003e2000c10150e */
[----:B------:R-:W-:Y:S01]  /*7740*/  ISETP.LT.AND P2, PT, R119, UR5, !P0 ;  /* 0x0000000577007c0c */ /* 0x000fe2000c741270 */
[----:B------:R-:W-:Y:S01]  /*7750*/  ULDC UR5, c[0x0][0x22c] ;  /* 0x00008b0000057ab9 */ /* 0x000fe20000000800 */
[C---:B0-----:R-:W-:Y:S01]  /*7760*/  VIADD R93, R87.reuse, UR4 ;  /* 0x00000004575d7c36 */ /* 0x041fe20008000000 */
[----:B------:R-:W-:Y:S02]  /*7770*/  LEA R44, P6, R87, R192, 0x1 ;  /* 0x000000c0572c7211 */ /* 0x000fe400078c08ff */
[----:B-1----:R-:W-:Y:S01]  /*7780*/  PRMT R47, R49, 0x7632, R47 ;  /* 0x00007632312f7816 */ /* 0x002fe2000000002f */
[----:B------:R-:W-:Y:S01]  /*7790*/  VIADD R49, R93, UR4 ;  /* 0x000000045d317c36 */ /* 0x000fe20008000000 */
[----:B------:R-:W-:Y:S02]  /*77a0*/  LEA.HI.X.SX32 R45, R87, R194, 0x1, P6 ;  /* 0x000000c2572d7211 */ /* 0x000fe400030f0eff */
[----:B------:R-:W-:Y:S01]  /*77b0*/  LEA R46, P6, R93, R192, 0x1 ;  /* 0x000000c05d2e7211 */ /* 0x000fe200078c08ff */
[----:B------:R-:W-:Y:S01]  /*77c0*/  VIADD R87, R49, UR4 ;  /* 0x0000000431577c36 */ /* 0x000fe20008000000 */
[----:B------:R0:W-:Y:S01]  /*77d0*/  @P5 STG.E.U16 desc[UR14][R84.64], R47 ;  /* 0x0000002f54005986 */ /* 0x0001e2000c10150e */
[----:B------:R-:W-:Y:S01]  /*77e0*/  ISETP.LT.AND P5, PT, R123, UR5, !P0 ;  /* 0x000000057b007c0c */ /* 0x000fe2000c7a1270 */
[----:B------:R-:W-:-:S02]  /*77f0*/  ULDC UR5, c[0x0][0x22c] ;  /* 0x00008b0000057ab9 */ /* 0x000fc40000000800 */
[----:B------:R1:W-:Y:S01]  /*7800*/  @P3 STG.E.U16 desc[UR14][R44.64], R50 ;  /* 0x000000322c003986 */ /* 0x0003e2000c10150e */
[----:B------:R-:W-:Y:S01]  /*7810*/  ISETP.LT.AND P3, PT, R121, UR5, !P0 ;  /* 0x0000000579007c0c */ /* 0x000fe2000c761270 */
[----:B------:R-:W-:Y:S01]  /*7820*/  ULDC UR5, c[0x0][0x22c] ;  /* 0x00008b0000057ab9 */ /* 0x000fe20000000800 */
[----:B0-----:R-:W-:Y:S01]  /*7830*/  LEA.HI.X.SX32 R47, R93, R194, 0x1, P6 ;  /* 0x000000c25d2f7211 */ /* 0x001fe200030f0eff */
[----:B------:R-:W-:Y:S01]  /*7840*/  VIADD R93, R87, UR4 ;  /* 0x00000004575d7c36 */ /* 0x000fe20008000000 */
[C---:B------:R-:W-:Y:S02]  /*7850*/  LEA R48, P6, R49.reuse, R192, 0x1 ;  /* 0x000000c031307211 */ /* 0x040fe400078c08ff */
[----:B-1----:R-:W-:Y:S02]  /*7860*/  PRMT R45, R50, 0x7632, R45 ;  /* 0x00007632322d7816 */ /* 0x002fe4000000002d */
[----:B------:R-:W-:Y:S02]  /*7870*/  LEA.HI.X.SX32 R49, R49, R194, 0x1, P6 ;  /* 0x000000c231317211 */ /* 0x000fe400030f0eff */
[-C--:B------:R-:W-:Y:S01]  /*7880*/  LEA R44, P6, R93, R192.reuse, 0x1 ;  /* 0x000000c05d2c7211 */ /* 0x080fe200078c08ff */
[----:B------:R0:W-:Y:S01]  /*7890*/  @P1 STG.E.U16 desc[UR14][R46.64], R45 ;  /* 0x0000002d2e001986 */ /* 0x0001e2000c10150e */
[----:B------:R-:W-:-:S03]  /*78a0*/  LEA R84, P1, R87, R192, 0x1 ;  /* 0x000000c057547211 */ /* 0x000fc600078208ff */
[----:B------:R1:W-:Y:S01]  /*78b0*/  @P4 STG.E.U16 desc[UR14][R48.64], R51 ;  /* 0x0000003330004986 */ /* 0x0003e2000c10150e */
[-C--:B------:R-:W-:Y:S02]  /*78c0*/  LEA.HI.X.SX32 R85, R87, R194.reuse, 0x1, P1 ;  /* 0x000000c257557211 */ /* 0x080fe400008f0eff */
[----:B------:R-:W-:Y:S01]  /*78d0*/  ISETP.LT.AND P4, PT, R118, UR5, !P0 ;  /* 0x0000000576007c0c */ /* 0x000fe2000c781270 */
[----:B------:R-:W-:Y:S01]  /*78e0*/  ULDC UR5, c[0x0][0x22c] ;  /* 0x00008b0000057ab9 */ /* 0x000fe20000000800 */
        /* <DEDUP_REMOVED lines=11> */
[----:B------:R1:W-:Y:S01]  /*79a0*/  @P5 STG.E.U16 desc[UR14][R44.64], R52 ;  /* 0x000000342c005986 */ /* 0x0003e2000c10150e */
        /* <DEDUP_REMOVED lines=12> */
[----:B------:R-:W-:-:S02]  /*7a70*/  LEA R50, P4, R85, R192, 0x1 ;  /* 0x000000c055327211 */ /* 0x000fc400078808ff */
[-C--:B0-----:R-:W-:Y:S02]  /*7a80*/  LEA.HI.X.SX32 R45, R51, R194.reuse, 0x1, P6 ;  /* 0x000000c2332d7211 */ /* 0x081fe400030f0eff */
[C---:B------:R-:W-:Y:S01]  /*7a90*/  LEA.HI.X.SX32 R51, R85.reuse, R194, 0x1, P4 ;  /* 0x000000c255337211 */ /* 0x040fe200020f0eff */
[----:B------:R-:W-:Y:S01]  /*7aa0*/  VIADD R85, R85, UR4 ;  /* 0x0000000455557c36 */ /* 0x000fe20008000000 */
[----:B------:R-:W-:Y:S02]  /*7ab0*/  PRMT R47, R53, 0x7632, R47 ;  /* 0x00007632352f7816 */ /* 0x000fe4000000002f */
[----:B------:R-:W-:Y:S01]  /*7ac0*/  ISETP.LT.AND P4, PT, R116, UR5, !P0 ;  /* 0x0000000574007c0c */ /* 0x000fe2000c781270 */
[C---:B-1----:R-:W-:Y:S01]  /*7ad0*/  VIADD R53, R85.reuse, UR4 ;  /* 0x0000000455357c36 */ /* 0x042fe20008000000 */
[----:B------:R-:W-:Y:S01]  /*7ae0*/  ULDC UR5, c[0x0][0x22c] ;  /* 0x00008b0000057ab9 */ /* 0x000fe20000000800 */
[----:B------:R0:W-:Y:S01]  /*7af0*/  @P1 STG.E.U16 desc[UR14][R44.64], R47 ;  /* 0x0000002f2c001986 */ /* 0x0001e2000c10150e */
[----:B------:R-:W-:-:S02]  /*7b00*/  LEA R46, P1, R85, R192, 0x1 ;  /* 0x000000c0552e7211 */ /* 0x000fc400078208ff */
[C---:B------:R-:W-:Y:S01]  /*7b10*/  LEA R48, P6, R53.reuse, R192, 0x1 ;  /* 0x000000c035307211 */ /* 0x040fe200078c08ff */
[----:B------:R1:W-:Y:S01]  /*7b20*/  @P2 STG.E.U16 desc[UR14][R50.64], R54 ;  /* 0x0000003632002986 */ /* 0x0003e2000c10150e */
[----:B------:R-:W-:Y:S01]  /*7b30*/  ISETP.LT.AND P2, PT, R112, UR5, !P0 ;  /* 0x0000000570007c0c */ /* 0x000fe2000c741270 */
[----:B------:R-:W-:Y:S01]  /*7b40*/  ULDC UR5, c[0x0][0x22c] ;  /* 0x00008b0000057ab9 */ /* 0x000fe20000000800 */
[CC--:B------:R-:W-:Y:S01]  /*7b50*/  LEA.HI.X.SX32 R49, R53.reuse, R194.reuse, 0x1, P6 ;  /* 0x000000c235317211 */ /* 0x0c0fe200030f0eff */
[----:B------:R-:W-:Y:S01]  /*7b60*/  VIADD R53, R53, UR4 ;  /* 0x0000000435357c36 */ /* 0x000fe20008000000 */
[----:B0-----:R-:W-:Y:S02]  /*7b70*/  PRMT R45, R54, 0x7632, R45 ;  /* 0x00007632362d7816 */ /* 0x001fe4000000002d */
[----:B------:R-:W-:Y:S02]  /*7b80*/  LEA.HI.X.SX32 R47, R85, R194, 0x1, P1 ;  /* 0x000000c2552f7211 */ /* 0x000fe400008f0eff */
[----:B------:R-:W-:-:S02]  /*7b90*/  LEA R44, P6, R53, R192, 0x1 ;  /* 0x000000c0352c7211 */ /* 0x000fc400078c08ff */
[----:B------:R-:W-:Y:S01]  /*7ba0*/  ISETP.LT.AND P1, PT, R114, UR6, !P0 ;  /* 0x0000000672007c0c */ /* 0x000fe2000c721270 */
[----:B------:R0:W-:Y:S01]  /*7bb0*/  @P5 STG.E.U16 desc[UR14][R46.64], R45 ;  /* 0x0000002d2e005986 */ /* 0x0001e2000c10150e */
[----:B------:R-:W-:Y:S01]  /*7bc0*/  ISETP.LT.AND P5, PT, R43, UR5, !P0 ;  /* 0x000000052b007c0c */ /* 0x000fe2000c7a1270 */
[----:B------:R-:W-:Y:S01]  /*7bd0*/  VIADD R43, R53, UR4 ;  /* 0x00000004352b7c36 */ /* 0x000fe20008000000 */
[----:B------:R-:W-:Y:S01]  /*7be0*/  ULDC UR5, c[0x0][0x22c] ;  /* 0x00008b0000057ab9 */ /* 0x000fe20000000800 */
[----:B------:R2:W-:Y:S01]  /*7bf0*/  @P3 STG.E.U16 desc[UR14][R48.64], R55 ;  /* 0x0000003730003986 */ /* 0x0005e2000c10150e */
[----:B------:R-:W-:Y:S01]  /*7c00*/  ISETP.LT.AND P3, PT, R89, UR5, !P0 ;  /* 0x0000000559007c0c */ /* 0x000fe2000c761270 */
[----:B-1----:R-:W-:Y:S01]  /*7c10*/  VIADD R51, R43, UR4 ;  /* 0x000000042b337c36 */ /* 0x002fe20008000000 */
[----:B------:R-:W-:Y:S01]  /*7c20*/  ULDC UR5, c[0x0][0x22c] ;  /* 0x00008b0000057ab9 */ /* 0x000fe20000000800 */
[----:B------:R-:W-:Y:S01]  /*7c30*/  ULDC UR6, c[0x0][0x22c] ;  /* 0x00008b0000067ab9 */ /* 0x000fe20000000800 */
[----:B0-----:R-:W-:-:S02]  /*7c40*/  LEA.HI.X.SX32 R45, R53, R194, 0x1, P6 ;  /* 0x000000c2352d7211 */ /* 0x001fc400030f0eff */
[----:B------:R-:W-:Y:S02]  /*7c50*/  LEA R46, P6, R43, R192, 0x1 ;  /* 0x000000c02b2e7211 */ /* 0x000fe400078c08ff */
[----:B--2---:R-:W-:Y:S02]  /*7c60*/  PRMT R49, R55, 0x7632, R49 ;  /* 0x0000763237317816 */ /* 0x004fe40000000031 */
[----:B------:R-:W-:Y:S01]  /*7c70*/  LEA.HI.X.SX32 R47, R43, R194, 0x1, P6 ;  /* 0x000000c22b2f7211 */ /* 0x000fe200030f0eff */
[C---:B------:R-:W-:Y:S01]  /*7c80*/  VIADD R43, R51.reuse, UR4 ;  /* 0x00000004332b7c36 */ /* 0x040fe20008000000 */
        /* <DEDUP_REMOVED lines=11> */
[C---:B------:R-:W-:Y:S01]  /*7d40*/  VIADD R53, R43.reuse, UR4 ;  /* 0x000000042b357c36 */ /* 0x040fe20008000000 */
[----:B------:R-:W-:Y:S01]  /*7d50*/  ULDC UR5, c[0x0][0x22c] ;  /* 0x00008b0000057ab9 */ /* 0x000fe20000000800 */
[----:B------:R0:W-:Y:S01]  /*7d60*/  @P1 STG.E.U16 desc[UR14][R48.64], R45 ;  /* 0x0000002d30001986 */ /* 0x0001e2000c10150e */
[----:B------:R-:W-:-:S02]  /*7d70*/  LEA R44, P1, R43, R192, 0x1 ;  /* 0x000000c02b2c7211 */ /* 0x000fc400078208ff */
[C---:B-1----:R-:W-:Y:S01]  /*7d80*/  LEA R46, P6, R53.reuse, R192, 0x1 ;  /* 0x000000c0352e7211 */ /* 0x042fe200078c08ff */
[----:B------:R-:W-:Y:S01]  /*7d90*/  @P5 STG.E.U16 desc[UR14][R50.64], R57 ;  /* 0x0000003932005986 */ /* 0x000fe2000c10150e */
        /* <DEDUP_REMOVED lines=10> */
[C---:B------:R-:W-:Y:S01]  /*7e40*/  VIADD R37, R53.reuse, UR4 ;  /* 0x0000000435257c36 */ /* 0x040fe20008000000 */
[----:B------:R-:W-:Y:S01]  /*7e50*/  ULDC UR5, c[0x0][0x22c] ;  /* 0x00008b0000057ab9 */ /* 0x000fe20000000800 */
[----:B------:R1:W-:Y:S01]  /*7e60*/  @P4 STG.E.U16 desc[UR14][R46.64], R58 ;  /* 0x0000003a2e004986 */ /* 0x0003e2000c10150e */
[----:B------:R-:W-:Y:S01]  /*7e70*/  LEA.HI.X.SX32 R43, R53, R194, 0x1, P6 ;  /* 0x000000c2352b7211 */ /* 0x000fe200030f0eff */
[----:B------:R-:W-:Y:S01]  /*7e80*/  ULDC UR6, c[0x0][0x22c] ;  /* 0x00008b0000067ab9 */ /* 0x000fe20000000800 */
[----:B------:R-:W-:Y:S01]  /*7e90*/  ISETP.LT.AND P4, PT, R39, UR5, !P0 ;  /* 0x0000000527007c0c */ /* 0x000fe2000c781270 */
[C---:B------:R-:W-:Y:S01]  /*7ea0*/  VIADD R39, R37.reuse, UR4 ;  /* 0x0000000425277c36 */ /* 0x040fe20008000000 */
[----:B------:R-:W-:Y:S01]  /*7eb0*/  ULDC UR5, c[0x0][0x22c] ;  /* 0x00008b0000057ab9 */ /* 0x000fe20000000800 */
[----:B0-----:R-:W-:-:S02]  /*7ec0*/  LEA R44, P6, R37, R192, 0x1 ;  /* 0x000000c0252c7211 */ /* 0x001fc400078c08ff */
[----:B-1----:R-:W-:Y:S02]  /*7ed0*/  PRMT R47, R58, 0x7632, R47 ;  /* 0x000076323a2f7816 */ /* 0x002fe4000000002f */
[----:B------:R-:W-:Y:S01]  /*7ee0*/  LEA.HI.X.SX32 R45, R37, R194, 0x1, P6 ;  /* 0x000000c2252d7211 */ /* 0x000fe200030f0eff */
[C---:B------:R-:W-:Y:S01]  /*7ef0*/  VIADD R37, R39.reuse, UR4 ;  /* 0x0000000427257c36 */ /* 0x040fe20008000000 */
[-C--:B------:R-:W-:Y:S01]  /*7f00*/  LEA R46, P6, R39, R192.reuse, 0x1 ;  /* 0x000000c0272e7211 */ /* 0x080fe200078c08ff */
[----:B------:R0:W-:Y:S01]  /*7f10*/  @P2 STG.E.U16 desc[UR14][R42.64], R47 ;  /* 0x0000002f2a002986 */ /* 0x0001e2000c10150e */
[----:B------:R-:W-:Y:S01]  /*7f20*/  ISETP.LT.AND P2, PT, R41, UR5, !P0 ;  /* 0x0000000529007c0c */ /* 0x000fe2000c741270 */
[----:B------:R-:W-:Y:S01]  /*7f30*/  ULDC UR5, c[0x0][0x22c] ;  /* 0x00008b0000057ab9 */ /* 0x000fe20000000800 */
[----:B------:R-:W-:Y:S01]  /*7f40*/  PRMT R41, R59, 0x7632, R41 ;  /* 0x000076323b297816 */ /* 0x000fe20000000029 */
        /* <DEDUP_REMOVED lines=8> */
[----:B-1----:R-:W-:-:S03]  /*7fd0*/  PRMT R44, R60, 0x7632, R44 ;  /* 0x000076323c2c7816 */ /* 0x002fc6000000002c */
[----:B------:R0:W-:Y:S01]  /*7fe0*/  @P1 STG.E.U16 desc[UR14][R46.64], R41 ;  /* 0x000000292e001986 */ /* 0x0001e2000c10150e */
[-C--:B------:R-:W-:Y:S02]  /*7ff0*/  LEA R42, P6, R39, R192.reuse, 0x1 ;  /* 0x000000c0272a7211 */ /* 0x080fe400078c08ff */
[----:B------:R-:W-:Y:S01]  /*8000*/  LEA R40, P1, R37, R192, 0x1 ;  /* 0x000000c025287211 */ /* 0x000fe200078208ff */
[----:B------:R-:W-:Y:S01]  /*8010*/  @P3 STG.E.U16 desc[UR14][R48.64], R60 ;  /* 0x0000003c30003986 */ /* 0x000fe2000c10150e */
[CC--:B------:R-:W-:Y:S01]  /*8020*/  LEA.HI.X.SX32 R43, R39.reuse, R194.reuse, 0x1, P6 ;  /* 0x000000c2272b7211 */ /* 0x0c0fe200030f0eff */
[----:B------:R-:W-:Y:S01]  /*8030*/  VIADD R39, R39, UR4 ;  /* 0x0000000427277c36 */ /* 0x000fe20008000000 */
[----:B------:R-:W-:Y:S01]  /*8040*/  ISETP.LT.AND P3, PT, R38, UR6, !P0 ;  /* 0x0000000626007c0c */ /* 0x000fe2000c761270 */
[----:B------:R-:W-:Y:S02]  /*8050*/  ULDC UR6, c[0x0][0x22c] ;  /* 0x00008b0000067ab9 */ /* 0x000fe40000000800 */
[----:B------:R-:W-:Y:S01]  /*8060*/  VIADD R45, R39, UR4 ;  /* 0x00000004272d7c36 */ /* 0x000fe20008000000 */
[----:B0-----:R-:W-:-:S02]  /*8070*/  LEA.HI.X.SX32 R41, R37, R194, 0x1, P1 ;  /* 0x000000c225297211 */ /* 0x001fc400008f0eff */
[----:B------:R-:W-:Y:S01]  /*8080*/  ISETP.LT.AND P1, PT, R36, UR5, !P0 ;  /* 0x0000000524007c0c */ /* 0x000fe2000c721270 */
[----:B------:R-:W-:Y:S01]  /*8090*/  ULDC UR5, c[0x0][0x22c] ;  /* 0x00008b0000057ab9 */ /* 0x000fe20000000800 */
[C---:B------:R-:W-:Y:S01]  /*80a0*/  LEA R36, P6, R39.reuse, R192, 0x1 ;  /* 0x000000c027247211 */ /* 0x040fe200078c08ff */
[----:B------:R0:W-:Y:S01]  /*80b0*/  @P4 STG.E.U16 desc[UR14][R40.64], R44 ;  /* 0x0000002c28004986 */ /* 0x0001e2000c10150e */
[----:B------:R-:W-:Y:S01]  /*80c0*/  ISETP.LT.AND P4, PT, R34, UR5, !P0 ;  /* 0x0000000522007c0c */ /* 0x000fe2000c781270 */
[----:B------:R-:W-:Y:S01]  /*80d0*/  ULDC UR5, c[0x0][0x22c] ;  /* 0x00008b0000057ab9 */ /* 0x000fe20000000800 */
[----:B------:R-:W-:Y:S01]  /*80e0*/  LEA.HI.X.SX32 R37, R39, R194, 0x1, P6 ;  /* 0x000000c227257211 */ /* 0x000fe200030f0eff */
[----:B------:R1:W-:Y:S01]  /*80f0*/  @P2 STG.E.U16 desc[UR14][R42.64], R61 ;  /* 0x0000003d2a002986 */ /* 0x0003e2000c10150e */
[----:B------:R-:W-:Y:S01]  /*8100*/  ISETP.LT.AND P2, PT, R31, UR5, !P0 ;  /* 0x000000051f007c0c */ /* 0x000fe2000c741270 */
[C---:B------:R-:W-:Y:S01]  /*8110*/  VIADD R31, R45.reuse, UR4 ;  /* 0x000000042d1f7c36 */ /* 0x040fe20008000000 */
[----:B------:R-:W-:Y:S01]  /*8120*/  LEA R38, P6, R45, R192, 0x1 ;  /* 0x000000c02d267211 */ /* 0x000fe200078c08ff */
[----:B------:R-:W-:-:S03]  /*8130*/  ULDC UR5, c[0x0][0x22c] ;  /* 0x00008b0000057ab9 */ /* 0x000fc60000000800 */
[----:B------:R-:W-:Y:S02]  /*8140*/  LEA.HI.X.SX32 R39, R45, R194, 0x1, P6 ;  /* 0x000000c22d277211 */ /* 0x000fe400030f0eff */
[----:B0-----:R-:W-:Y:S02]  /*8150*/  PRMT R41, R61, 0x7632, R41 ;  /* 0x000076323d297816 */ /* 0x001fe40000000029 */
[C---:B------:R-:W-:Y:S01]  /*8160*/  LEA R34, P6, R31.reuse, R192, 0x1 ;  /* 0x000000c01f227211 */ /* 0x040fe200078c08ff */
[----:B-1----:R-:W-:Y:S02]  /*8170*/  VIADD R43, R31, UR4 ;  /* 0x000000041f2b7c36 */ /* 0x002fe40008000000 */
[----:B------:R0:W-:Y:S01]  /*8180*/  @P5 STG.E.U16 desc[UR14][R36.64], R41 ;  /* 0x0000002924005986 */ /* 0x0001e2000c10150e */
[----:B------:R-:W-:Y:S01]  /*8190*/  ISETP.LT.AND P5, PT, R35, UR5, !P0 ;  /* 0x0000000523007c0c */ /* 0x000fe2000c7a1270 */
[----:B------:R-:W-:Y:S01]  /*81a0*/  ULDC UR5, c[0x0][0x22c] ;  /* 0x00008b0000057ab9 */ /* 0x000fe20000000800 */
[----:B------:R-:W-:Y:S01]  /*81b0*/  LEA.HI.X.SX32 R35, R31, R194, 0x1, P6 ;  /* 0x000000c21f237211 */ /* 0x000fe200030f0eff */
[----:B------:R-:W-:Y:S01]  /*81c0*/  @P1 STG.E.U16 desc[UR14][R38.64], R62 ;  /* 0x0000003e26001986 */ /* 0x000fe2000c10150e */
[----:B------:R-:W-:-:S02]  /*81d0*/  LEA R40, P6, R43, R192, 0x1 ;  /* 0x000000c02b287211 */ /* 0x000fc400078c08ff */
[----:B------:R-:W-:Y:S02]  /*81e0*/  PRMT R31, R62, 0x7632, R31 ;  /* 0x000076323e1f7816 */ /* 0x000fe4000000001f */
[----:B------:R-:W-:Y:S01]  /*81f0*/  ISETP.LT.AND P1, PT, R33, UR5, !P0 ;  /* 0x0000000521007c0c */ /* 0x000fe2000c721270 */
[----:B------:R-:W-:Y:S01]  /*8200*/  ULDC UR5, c[0x0][0x22c] ;  /* 0x00008b0000057ab9 */ /* 0x000fe20000000800 */
[C---:B0-----:R-:W-:Y:S01]  /*8210*/  LEA.HI.X.SX32 R41, R43.reuse, R194, 0x1, P6 ;  /* 0x000000c22b297211 */ /* 0x041fe200030f0eff */
[----:B------:R-:W-:Y:S01]  /*8220*/  VIADD R43, R43, UR4 ;  /* 0x000000042b2b7c36 */ /* 0x000fe20008000000 */
[----:B------:R0:W-:Y:S01]  /*8230*/  @P3 STG.E.U16 desc[UR14][R34.64], R31 ;  /* 0x0000001f22003986 */ /* 0x0001e2000c10150e */
[----:B------:R-:W-:Y:S01]  /*8240*/  ISETP.LT.AND P3, PT, R32, UR5, !P0 ;  /* 0x0000000520007c0c */ /* 0x000fe2000c761270 */
[----:B------:R-:W-:Y:S01]  /*8250*/  ULDC UR5, c[0x0][0x22c] ;  /* 0x00008b0000057ab9 */ /* 0x000fe20000000800 */
[----:B------:R-:W-:Y:S01]  /*8260*/  PRMT R37, R63, 0x7632, R37 ;  /* 0x000076323f257816 */ /* 0x000fe20000000025 */
[----:B------:R-:W-:Y:S01]  /*8270*/  @P4 STG.E.U16 desc[UR14][R40.64], R63 ;  /* 0x0000003f28004986 */ /* 0x000fe2000c10150e */
[----:B------:R-:W-:-:S02]  /*8280*/  LEA R32, P6, R43, R192, 0x1 ;  /* 0x000000c02b207211 */ /* 0x000fc400078c08ff */
[----:B------:R-:W-:Y:S01]  /*8290*/  ISETP.LT.AND P4, PT, R29, UR5, !P0 ;  /* 0x000000051d007c0c */ /* 0x000fe2000c781270 */
[C---:B------:R-:W-:Y:S01]  /*82a0*/  VIADD R29, R43.reuse, UR4 ;  /* 0x000000042b1d7c36 */ /* 0x040fe20008000000 */
[----:B------:R-:W-:Y:S01]  /*82b0*/  LEA.HI.X.SX32 R33, R43, R194, 0x1, P6 ;  /* 0x000000c22b217211 */ /* 0x000fe200030f0eff */
[----:B------:R-:W-:Y:S01]  /*82c0*/  ULDC UR4, c[0x0][0x248] ;  /* 0x0000920000047ab9 */ /* 0x000fe20000000800 */
[----:B------:R-:W-:Y:S01]  /*82d0*/  ULDC UR5, c[0x0][0x22c] ;  /* 0x00008b0000057ab9 */ /* 0x000fe20000000800 */
[C---:B0-----:R-:W-:Y:S01]  /*82e0*/  VIADD R31, R29.reuse, UR4 ;  /* 0x000000041d1f7c36 */ /* 0x041fe20008000000 */
[C---:B------:R-:W-:Y:S01]  /*82f0*/  LEA R34, P6, R29.reuse, R192, 0x1 ;  /* 0x000000c01d227211 */ /* 0x040fe200078c08ff */
[----:B------:R0:W-:Y:S01]  /*8300*/  @P2 STG.E.U16 desc[UR14][R32.64], R37 ;  /* 0x0000002520002986 */ /* 0x0001e2000c10150e */
[----:B------:R-:W-:Y:S01]  /*8310*/  ULDC UR4, c[0x0][0x248] ;  /* 0x0000920000047ab9 */ /* 0x000fe20000000800 */
[----:B------:R-:W-:Y:S01]  /*8320*/  ISETP.LT.AND P2, PT, R30, UR5, !P0 ;  /* 0x000000051e007c0c */ /* 0x000fe2000c741270 */
[----:B------:R-:W-:Y:S01]  /*8330*/  ULDC UR5, c[0x0][0x22c] ;  /* 0x00008b0000057ab9 */ /* 0x000fe20000000800 */
[----:B------:R-:W-:Y:S01]  /*8340*/  LEA.HI.X.SX32 R35, R29, R194, 0x1, P6 ;  /* 0x000000c21d237211 */ /* 0x000fe200030f0eff */
[C---:B------:R-:W-:Y:S01]  /*8350*/  VIADD R29, R31.reuse, UR4 ;  /* 0x000000041f1d7c36 */ /* 0x040fe20008000000 */
[----:B------:R-:W-:Y:S01]  /*8360*/  LEA R30, P6, R31, R192, 0x1 ;  /* 0x000000c01f1e7211 */ /* 0x000fe200078c08ff */
[----:B------:R-:W-:-:S02]  /*8370*/  ULDC UR4, c[0x0][0x22c] ;  /* 0x00008b0000047ab9 */ /* 0x000fc40000000800 */
[----:B------:R-:W-:Y:S01]  /*8380*/  @P5 STG.E.U16 desc[UR14][R34.64], R64 ;  /* 0x0000004022005986 */ /* 0x000fe2000c10150e */
[----:B------:R-:W-:Y:S02]  /*8390*/  LEA.HI.X.SX32 R31, R31, R194, 0x1, P6 ;  /* 0x000000c21f1f7211 */ /* 0x000fe400030f0eff */
[----:B------:R-:W-:Y:S02]  /*83a0*/  LEA R36, P6, R29, R192, 0x1 ;  /* 0x000000c01d247211 */ /* 0x000fe400078c08ff */
[----:B0-----:R-:W-:Y:S02]  /*83b0*/  PRMT R33, R64, 0x7632, R33 ;  /* 0x0000763240217816 */ /* 0x001fe40000000021 */
[----:B------:R-:W-:Y:S01]  /*83c0*/  ISETP.LT.AND P5, PT, R27, UR4, !P0 ;  /* 0x000000041b007c0c */ /* 0x000fe2000c7a1270 */
[----:B------:R-:W-:Y:S01]  /*83d0*/  ULDC UR4, c[0x0][0x248] ;  /* 0x0000920000047ab9 */ /* 0x000fe20000000800 */
[C---:B------:R-:W-:Y:S01]  /*83e0*/  LEA.HI.X.SX32 R37, R29.reuse, R194, 0x1, P6 ;  /* 0x000000c21d257211 */ /* 0x040fe200030f0eff */
[----:B------:R-:W-:Y:S01]  /*83f0*/  VIADD R29, R29, UR4 ;  /* 0x000000041d1d7c36 */ /* 0x000fe20008000000 */
[----:B------:R0:W-:Y:S01]  /*8400*/  @P1 STG.E.U16 desc[UR14][R30.64], R33 ;  /* 0x000000211e001986 */ /* 0x0001e2000c10150e */
[----:B------:R-:W-:Y:S01]  /*8410*/  ISETP.LT.AND P1, PT, R28, UR5, !P0 ;  /* 0x000000051c007c0c */ /* 0x000fe2000c721270 */
[----:B------:R-:W-:Y:S01]  /*8420*/  ULDC UR5, c[0x0][0x22c] ;  /* 0x00008b0000057ab9 */ /* 0x000fe20000000800 */
[----:B------:R-:W-:Y:S01]  /*8430*/  ULDC UR4, c[0x0][0x248] ;  /* 0x0000920000047ab9 */ /* 0x000fe20000000800 */
[----:B------:R-:W-:Y:S01]  /*8440*/  @P3 STG.E.U16 desc[UR14][R36.64], R65 ;  /* 0x0000004124003986 */ /* 0x000fe2000c10150e */
[----:B------:R-:W-:-:S02]  /*8450*/  LEA R28, P6, R29, R192, 0x1 ;  /* 0x000000c01d1c7211 */ /* 0x000fc400078c08ff */
[----:B------:R-:W-:Y:S01]  /*8460*/  ISETP.LT.AND P3, PT, R25, UR5, !P0 ;  /* 0x0000000519007c0c */ /* 0x000fe2000c761270 */
[C---:B------:R-:W-:Y:S01]  /*8470*/  VIADD R25, R29.reuse, UR4 ;  /* 0x000000041d197c36 */ /* 0x040fe20008000000 */
[----:B------:R-:W-:Y:S01]  /*8480*/  LEA.HI.X.SX32 R29, R29, R194, 0x1, P6 ;  /* 0x000000c21d1d7211 */ /* 0x000fe200030f0eff */
[----:B------:R-:W-:Y:S01]  /*8490*/  ULDC UR4, c[0x0][0x248] ;  /* 0x0000920000047ab9 */ /* 0x000fe20000000800 */
[----:B------:R-:W-:Y:S01]  /*84a0*/  ULDC UR5, c[0x0][0x22c] ;  /* 0x00008b0000057ab9 */ /* 0x000fe20000000800 */
[----:B0-----:R-:W-:Y:S01]  /*84b0*/  PRMT R33, R65, 0x7632, R33 ;  /* 0x0000763241217816 */ /* 0x001fe20000000021 */
[C---:B------:R-:W-:Y:S01]  /*84c0*/  VIADD R27, R25.reuse, UR4 ;  /* 0x00000004191b7c36 */ /* 0x040fe20008000000 */
[C---:B------:R-:W-:Y:S01]  /*84d0*/  LEA R30, P6, R25.reuse, R192, 0x1 ;  /* 0x000000c0191e7211 */ /* 0x040fe200078c08ff */
[----:B------:R-:W-:Y:S02]  /*84e0*/  ULDC UR4, c[0x0][0x248] ;  /* 0x0000920000047ab9 */ /* 0x000fe40000000800 */
[----:B------:R0:W-:Y:S01]  /*84f0*/  @P4 STG.E.U16 desc[UR14][R28.64], R33 ;  /* 0x000000211c004986 */ /* 0x0001e2000c10150e */
[----:B------:R-:W-:Y:S01]  /*8500*/  LEA.HI.X.SX32 R31, R25, R194, 0x1, P6 ;  /* 0x000000c2191f7211 */ /* 0x000fe200030f0eff */
[C---:B------:R-:W-:Y:S01]  /*8510*/  VIADD R25, R27.reuse, UR4 ;  /* 0x000000041b197c36 */ /* 0x040fe20008000000 */
[----:B------:R-:W-:Y:S01]  /*8520*/  ISETP.LT.AND P4, PT, R26, UR5, !P0 ;  /* 0x000000051a007c0c */ /* 0x000fe2000c781270 */
[----:B------:R-:W-:Y:S01]  /*8530*/  ULDC UR4, c[0x0][0x22c] ;  /* 0x00008b0000047ab9 */ /* 0x000fe20000000800 */
[----:B------:R-:W-:Y:S01]  /*8540*/  LEA R26, P6, R27, R192, 0x1 ;  /* 0x000000c01b1a7211 */ /* 0x000fe200078c08ff */
[----:B------:R-:W-:Y:S01]  /*8550*/  @P2 STG.E.U16 desc[UR14][R30.64], R66 ;  /* 0x000000421e002986 */ /* 0x000fe2000c10150e */
[----:B------:R-:W-:Y:S01]  /*8560*/  ISETP.LT.AND P2, PT, R23, UR4, !P0 ;  /* 0x0000000417007c0c */ /* 0x000fe2000c741270 */
[----:B------:R-:W-:Y:S01]  /*8570*/  ULDC UR4, c[0x0][0x248] ;  /* 0x0000920000047ab9 */ /* 0x000fe20000000800 */
[----:B------:R-:W-:Y:S01]  /*8580*/  LEA.HI.X.SX32 R27, R27, R194, 0x1, P6 ;  /* 0x000000c21b1b7211 */ /* 0x000fe200030f0eff */
[----:B------:R-:W-:Y:S01]  /*8590*/  ULDC UR5, c[0x0][0x22c] ;  /* 0x00008b0000057ab9 */ /* 0x000fe20000000800 */
[----:B------:R-:W-:-:S02]  /*85a0*/  LEA R32, P6, R25, R192, 0x1 ;  /* 0x000000c019207211 */ /* 0x000fc400078c08ff */
[----:B0-----:R-:W-:Y:S02]  /*85b0*/  PRMT R29, R66, 0x7632, R29 ;  /* 0x00007632421d7816 */ /* 0x001fe4000000001d */
[C---:B------:R-:W-:Y:S01]  /*85c0*/  LEA.HI.X.SX32 R33, R25.reuse, R194, 0x1, P6 ;  /* 0x000000c219217211 */ /* 0x040fe200030f0eff */
[----:B------:R-:W-:Y:S01]  /*85d0*/  VIADD R25, R25, UR4 ;  /* 0x0000000419197c36 */ /* 0x000fe20008000000 */
[----:B------:R-:W-:Y:S01]  /*85e0*/  ULDC UR4, c[0x0][0x248] ;  /* 0x0000920000047ab9 */ /* 0x000fe20000000800 */
[----:B------:R0:W-:Y:S01]  /*85f0*/  @P5 STG.E.U16 desc[UR14][R26.64], R29 ;  /* 0x0000001d1a005986 */ /* 0x0001e2000c10150e */
[----:B------:R-:W-:Y:S01]  /*8600*/  ISETP.LT.AND P5, PT, R24, UR5, !P0 ;  /* 0x0000000518007c0c */ /* 0x000fe2000c7a1270 */
[----:B------:R-:W-:Y:S01]  /*8610*/  ULDC UR5, c[0x0][0x22c] ;  /* 0x00008b0000057ab9 */ /* 0x000fe20000000800 */
[----:B------:R-:W-:Y:S01]  /*8620*/  LEA R24, P6, R25, R192, 0x1 ;  /* 0x000000c019187211 */ /* 0x000fe200078c08ff */
[----:B------:R-:W-:Y:S01]  /*8630*/  @P1 STG.E.U16 desc[UR14][R32.64], R67 ;  /* 0x0000004320001986 */ /* 0x000fe2000c10150e */
[----:B------:R-:W-:Y:S01]  /*8640*/  ISETP.LT.AND P1, PT, R21, UR5, !P0 ;  /* 0x0000000515007c0c */ /* 0x000fe2000c721270 */
[C---:B------:R-:W-:Y:S01]  /*8650*/  VIADD R21, R25.reuse, UR4 ;  /* 0x0000000419157c36 */ /* 0x040fe20008000000 */
[----:B------:R-:W-:Y:S01]  /*8660*/  LEA.HI.X.SX32 R25, R25, R194, 0x1, P6 ;  /* 0x000000c219197211 */ /* 0x000fe200030f0eff */
[----:B------:R-:W-:Y:S01]  /*8670*/  ULDC UR4, c[0x0][0x248] ;  /* 0x0000920000047ab9 */ /* 0x000fe20000000800 */
[----:B------:R-:W-:Y:S01]  /*8680*/  ULDC UR5, c[0x0][0x22c] ;  /* 0x00008b0000057ab9 */ /* 0x000fe20000000800 */
[----:B------:R-:W-:Y:S01]  /*8690*/  VIADD R23, R21, UR4 ;  /* 0x0000000415177c36 */ /* 0x000fe20008000000 */
[----:B------:R-:W-:Y:S01]  /*86a0*/  ULDC UR4, c[0x0][0x248] ;  /* 0x0000920000047ab9 */ /* 0x000fe20000000800 */
[----:B0-----:R-:W-:-:S02]  /*86b0*/  PRMT R29, R67, 0x7632, R29 ;  /* 0x00007632431d7816 */ /* 0x001fc4000000001d */
[----:B------:R-:W-:-:S03]  /*86c0*/  LEA R26, P6, R21, R192, 0x1 ;  /* 0x000000c0151a7211 */ /* 0x000fc600078c08ff */
        /* <DEDUP_REMOVED lines=118> */
[----:B0-----:R-:W-:Y:S01]  /*8e30*/  PRMT R13, R75, 0x7632, R13 ;  /* 0x000076324b0d7816 */ /* 0x001fe2000000000d */
[----:B------:R-:W0:Y:S01]  /*8e40*/  LDS.128 R16, [R193] ;  /* 0x00000000c1107984 */ /* 0x000e220000000c00 */
        /* <DEDUP_REMOVED lines=13> */
[----:B-1----:R-:W-:Y:S02]  /*8f20*/  PRMT R9, R76, 0x7632, R9 ;  /* 0x000076324c097816 */ /* 0x002fe40000000009 */
[C---:B------:R-:W-:Y:S01]  /*8f30*/  LEA.HI.X.SX32 R13, R5.reuse, R194, 0x1, P6 ;  /* 0x000000c2050d7211 */ /* 0x040fe200030f0eff */
[----:B------:R-:W-:Y:S01]  /*8f40*/  VIADD R5, R5, UR4 ;  /* 0x0000000405057c36 */ /* 0x000fe20008000000 */
[----:B------:R-:W-:Y:S01]  /*8f50*/  ULDC UR4, c[0x0][0x248] ;  /* 0x0000920000047ab9 */ /* 0x000fe20000000800 */
[----:B------:R1:W-:Y:S01]  /*8f60*/  @P5 STG.E.U16 desc[UR14][R6.64], R9 ;  /* 0x0000000906005986 */ /* 0x0003e2000c10150e */
[----:B------:R-:W-:Y:S01]  /*8f70*/  ISETP.LT.AND P5, PT, R4, UR5, !P0 ;  /* 0x0000000504007c0c */ /* 0x000fe2000c7a1270 */
[C---:B------:R-:W-:Y:S01]  /*8f80*/  VIADD R3, R5.reuse, UR4 ;  /* 0x0000000405037c36 */ /* 0x040fe20008000000 */
[C---:B------:R-:W-:Y:S01]  /*8f90*/  LEA R4, P6, R5.reuse, R192, 0x1 ;  /* 0x000000c005047211 */ /* 0x040fe200078c08ff */
[----:B------:R-:W-:Y:S01]  /*8fa0*/  ULDC UR5, c[0x0][0x22c] ;  /* 0x00008b0000057ab9 */ /* 0x000fe20000000800 */
[----:B------:R-:W-:Y:S01]  /*8fb0*/  @P1 STG.E.U16 desc[UR14][R12.64], R77 ;  /* 0x0000004d0c001986 */ /* 0x000fe2000c10150e */
[----:B------:R-:W-:Y:S01]  /*8fc0*/  ULDC UR4, c[0x0][0x248] ;  /* 0x0000920000047ab9 */ /* 0x000fe20000000800 */
[----:B------:R-:W-:Y:S01]  /*8fd0*/  ISETP.LT.AND P1, PT, R2, UR5, !P0 ;  /* 0x0000000502007c0c */ /* 0x000fe2000c721270 */
[----:B------:R-:W-:Y:S01]  /*8fe0*/  ULDC UR5, c[0x0][0x22c] ;  /* 0x00008b0000057ab9 */ /* 0x000fe20000000800 */
[----:B------:R-:W-:-:S02]  /*8ff0*/  LEA.HI.X.SX32 R5, R5, R194, 0x1, P6 ;  /* 0x000000c205057211 */ /* 0x000fc400030f0eff */
[C---:B------:R-:W-:Y:S01]  /*9000*/  LEA R2, P6, R3.reuse, R192, 0x1 ;  /* 0x000000c003027211 */ /* 0x040fe200078c08ff */
[----:B-1----:R-:W-:Y:S01]  /*9010*/  VIADD R9, R3, UR4 ;  /* 0x0000000403097c36 */ /* 0x002fe20008000000 */
[----:B------:R-:W-:Y:S01]  /*9020*/  PRMT R7, R77, 0x7632, R7 ;  /* 0x000076324d077816 */ /* 0x000fe20000000007 */
[----:B------:R-:W-:Y:S01]  /*9030*/  ULDC UR4, c[0x0][0x248] ;  /* 0x0000920000047ab9 */ /* 0x000fe20000000800 */
[----:B------:R-:W-:Y:S02]  /*9040*/  LEA.HI.X.SX32 R3, R3, R194, 0x1, P6 ;  /* 0x000000c203037211 */ /* 0x000fe400030f0eff */
[----:B------:R-:W-:Y:S01]  /*9050*/  LEA R6, P6, R9, R192, 0x1 ;  /* 0x000000c009067211 */ /* 0x000fe200078c08ff */
[----:B------:R1:W-:Y:S01]  /*9060*/  @P3 STG.E.U16 desc[UR14][R4.64], R7 ;  /* 0x0000000704003986 */ /* 0x0003e2000c10150e */
[----:B------:R-:W-:Y:S01]  /*9070*/  ISETP.LT.AND P3, PT, R164, UR5, !P0 ;  /* 0x00000005a4007c0c */ /* 0x000fe2000c761270 */
[----:B------:R-:W-:Y:S01]  /*9080*/  ULDC UR5, c[0x0][0x22c] ;  /* 0x00008b0000057ab9 */ /* 0x000fe20000000800 */
[----:B------:R-:W-:Y:S01]  /*9090*/  PRMT R10, R81, 0x7632, R10 ;  /* 0x00007632510a7816 */ /* 0x000fe2000000000a */
[----:B------:R2:W-:Y:S01]  /*90a0*/  @P4 STG.E.U16 desc[UR14][R2.64], R78 ;  /* 0x0000004e02004986 */ /* 0x0005e2000c10150e */
[----:B------:R-:W-:Y:S01]  /*90b0*/  ISETP.LT.AND P4, PT, R165, UR5, !P0 ;  /* 0x00000005a5007c0c */ /* 0x000fe2000c781270 */
[----:B------:R-:W-:Y:S01]  /*90c0*/  ULDC UR5, c[0x0][0x22c] ;  /* 0x00008b0000057ab9 */ /* 0x000fe20000000800 */
[C---:B-1----:R-:W-:Y:S01]  /*90d0*/  LEA.HI.X.SX32 R7, R9.reuse, R194, 0x1, P6 ;  /* 0x000000c209077211 */ /* 0x042fe200030f0eff */
[----:B------:R-:W-:Y:S01]  /*90e0*/  VIADD R9, R9, UR4 ;  /* 0x0000000409097c36 */ /* 0x000fe20008000000 */
[----:B------:R-:W-:Y:S01]  /*90f0*/  PRMT R5, R78, 0x7632, R5 ;  /* 0x000076324e057816 */ /* 0x000fe20000000005 */
[----:B------:R-:W-:-:S02]  /*9100*/  ULDC UR4, c[0x0][0x248] ;  /* 0x0000920000047ab9 */ /* 0x000fc40000000800 */
[C---:B--2---:R-:W-:Y:S01]  /*9110*/  VIADD R3, R9.reuse, UR4 ;  /* 0x0000000409037c36 */ /* 0x044fe20008000000 */
[----:B------:R-:W-:Y:S01]  /*9120*/  LEA R4, P6, R9, R192, 0x1 ;  /* 0x000000c009047211 */ /* 0x000fe200078c08ff */
[----:B------:R1:W-:Y:S01]  /*9130*/  @P2 STG.E.U16 desc[UR14][R6.64], R5 ;  /* 0x0000000506002986 */ /* 0x0003e2000c10150e */
[----:B------:R-:W-:Y:S01]  /*9140*/  ULDC UR4, c[0x0][0x248] ;  /* 0x0000920000047ab9 */ /* 0x000fe20000000800 */
[----:B------:R-:W-:Y:S01]  /*9150*/  ISETP.LT.AND P2, PT, R167, UR5, !P0 ;  /* 0x00000005a7007c0c */ /* 0x000fe2000c741270 */
[----:B------:R-:W-:Y:S01]  /*9160*/  ULDC UR5, c[0x0][0x22c] ;  /* 0x00008b0000057ab9 */ /* 0x000fe20000000800 */
[----:B-1----:R-:W-:Y:S01]  /*9170*/  LEA.HI.X.SX32 R5, R9, R194, 0x1, P6 ;  /* 0x000000c209057211 */ /* 0x002fe200030f0eff */
[C---:B------:R-:W-:Y:S01]  /*9180*/  VIADD R9, R3.reuse, UR4 ;  /* 0x0000000403097c36 */ /* 0x040fe20008000000 */
[----:B------:R-:W-:Y:S01]  /*9190*/  LEA R2, P6, R3, R192, 0x1 ;  /* 0x000000c003027211 */ /* 0x000fe200078c08ff */
[----:B------:R-:W-:Y:S01]  /*91a0*/  ULDC UR4, c[0x0][0x22c] ;  /* 0x00008b0000047ab9 */ /* 0x000fe20000000800 */
[----:B------:R-:W-:Y:S01]  /*91b0*/  PRMT R7, R79, 0x7632, R7 ;  /* 0x000076324f077816 */ /* 0x000fe20000000007 */
[----:B------:R-:W-:Y:S01]  /*91c0*/  @P5 STG.E.U16 desc[UR14][R4.64], R79 ;  /* 0x0000004f04005986 */ /* 0x000fe2000c10150e */
[----:B------:R-:W-:-:S02]  /*91d0*/  LEA.HI.X.SX32 R3, R3, R194, 0x1, P6 ;  /* 0x000000c203037211 */ /* 0x000fc400030f0eff */
[----:B------:R-:W-:Y:S02]  /*91e0*/  LEA R6, P5, R9, R192, 0x1 ;  /* 0x000000c009067211 */ /* 0x000fe400078a08ff */
[----:B------:R-:W-:Y:S01]  /*91f0*/  ISETP.LT.AND P6, PT, R168, UR4, !P0 ;  /* 0x00000004a8007c0c */ /* 0x000fe2000c7c1270 */
[----:B------:R1:W-:Y:S01]  /*9200*/  @P1 STG.E.U16 desc[UR14][R2.64], R7 ;  /* 0x0000000702001986 */ /* 0x0003e2000c10150e */
[----:B------:R-:W-:Y:S01]  /*9210*/  ULDC UR4, c[0x0][0x248] ;  /* 0x0000920000047ab9 */ /* 0x000fe20000000800 */
[----:B------:R-:W-:Y:S01]  /*9220*/  ISETP.LT.AND P1, PT, R169, UR5, !P0 ;  /* 0x00000005a9007c0c */ /* 0x000fe2000c721270 */
[----:B------:R-:W-:Y:S01]  /*9230*/  ULDC UR5, c[0x0][0x22c] ;  /* 0x00008b0000057ab9 */ /* 0x000fe20000000800 */
[C---:B-1----:R-:W-:Y:S01]  /*9240*/  LEA.HI.X.SX32 R7, R9.reuse, R194, 0x1, P5 ;  /* 0x000000c209077211 */ /* 0x042fe200028f0eff */
[----:B------:R-:W-:Y:S01]  /*9250*/  VIADD R9, R9, UR4 ;  /* 0x0000000409097c36 */ /* 0x000fe20008000000 */
[----:B------:R-:W-:Y:S01]  /*9260*/  ULDC UR4, c[0x0][0x248] ;  /* 0x0000920000047ab9 */ /* 0x000fe20000000800 */
[----:B------:R-:W-:-:S02]  /*9270*/  PRMT R3, R80, 0x7632, R3 ;  /* 0x0000763250037816 */ /* 0x000fc40000000003 */
[----:B------:R-:W-:Y:S01]  /*9280*/  @P3 STG.E.U16 desc[UR14][R6.64], R80 ;  /* 0x0000005006003986 */ /* 0x000fe2000c10150e */
[C---:B------:R-:W-:Y:S01]  /*9290*/  LEA R4, P3, R9.reuse, R192, 0x1 ;  /* 0x000000c009047211 */ /* 0x040fe200078608ff */
[----:B------:R-:W-:Y:S01]  /*92a0*/  VIADD R11, R9, UR4 ;  /* 0x00000004090b7c36 */ /* 0x000fe20008000000 */
[----:B------:R-:W-:Y:S01]  /*92b0*/  ULDC UR4, c[0x0][0x22c] ;  /* 0x00008b0000047ab9 */ /* 0x000fe20000000800 */
[----:B------:R-:W-:Y:S01]  /*92c0*/  ISETP.LT.AND P5, PT, R175, UR5, !P0 ;  /* 0x00000005af007c0c */ /* 0x000fe2000c7a1270 */
[----:B------:R-:W-:Y:S01]  /*92d0*/  ULDC UR5, c[0x0][0x22c] ;  /* 0x00008b0000057ab9 */ /* 0x000fe20000000800 */
[----:B------:R-:W-:Y:S02]  /*92e0*/  LEA.HI.X.SX32 R5, R9, R194, 0x1, P3 ;  /* 0x000000c209057211 */ /* 0x000fe400018f0eff */
[----:B------:R-:W-:-:S03]  /*92f0*/  LEA R2, P3, R11, R192, 0x1 ;  /* 0x000000c00b027211 */ /* 0x000fc600078608ff */
[----:B------:R1:W-:Y:S01]  /*9300*/  @P4 STG.E.U16 desc[UR14][R4.64], R3 ;  /* 0x0000000304004986 */ /* 0x0003e2000c10150e */
[----:B------:R-:W-:Y:S01]  /*9310*/  ISETP.LT.AND P4, PT, R176, UR4, !P0 ;  /* 0x00000004b0007c0c */ /* 0x000fe2000c781270 */
[----:B------:R-:W-:Y:S01]  /*9320*/  ULDC UR4, c[0x0][0x248] ;  /* 0x0000920000047ab9 */ /* 0x000fe20000000800 */
[C---:B-1----:R-:W-:Y:S01]  /*9330*/  LEA.HI.X.SX32 R3, R11.reuse, R194, 0x1, P3 ;  /* 0x000000c20b037211 */ /* 0x042fe200018f0eff */
[----:B------:R-:W-:Y:S01]  /*9340*/  VIADD R11, R11, UR4 ;  /* 0x000000040b0b7c36 */ /* 0x000fe20008000000 */
[----:B------:R-:W-:Y:S01]  /*9350*/  ULDC UR4, c[0x0][0x248] ;  /* 0x0000920000047ab9 */ /* 0x000fe20000000800 */
[----:B------:R-:W-:Y:S01]  /*9360*/  ISETP.LT.AND P3, PT, R178, UR5, !P0 ;  /* 0x00000005b2007c0c */ /* 0x000fe2000c761270 */
[----:B------:R-:W-:Y:S01]  /*9370*/  ULDC UR5, c[0x0][0x22c] ;  /* 0x00008b0000057ab9 */ /* 0x000fe20000000800 */
[----:B------:R1:W-:Y:S01]  /*9380*/  @P2 STG.E.U16 desc[UR14][R2.64], R81 ;  /* 0x0000005102002986 */ /* 0x0003e2000c10150e */
[C---:B------:R-:W-:Y:S01]  /*9390*/  LEA R6, P2, R11.reuse, R192, 0x1 ;  /* 0x000000c00b067211 */ /* 0x040fe200078408ff */
[----:B------:R-:W-:Y:S01]  /*93a0*/  VIADD R5, R11, UR4 ;  /* 0x000000040b057c36 */ /* 0x000fe20008000000 */
[----:B------:R-:W-:-:S02]  /*93b0*/  ULDC UR4, c[0x0][0x248] ;  /* 0x0000920000047ab9 */ /* 0x000fc40000000800 */
[----:B------:R-:W-:Y:S01]  /*93c0*/  LEA.HI.X.SX32 R7, R11, R194, 0x1, P2 ;  /* 0x000000c20b077211 */ /* 0x000fe200010f0eff */
[C---:B------:R-:W-:Y:S01]  /*93d0*/  VIADD R9, R5.reuse, UR4 ;  /* 0x0000000405097c36 */ /* 0x040fe20008000000 */
[-C--:B------:R-:W-:Y:S01]  /*93e0*/  LEA R4, P2, R5, R192.reuse, 0x1 ;  /* 0x000000c005047211 */ /* 0x080fe200078408ff */
[----:B------:R-:W-:Y:S02]  /*93f0*/  ULDC UR4, c[0x0][0x248] ;  /* 0x0000920000047ab9 */ /* 0x000fe40000000800 */
[----:B------:R2:W-:Y:S01]  /*9400*/  @P6 STG.E.U16 desc[UR14][R6.64], R10 ;  /* 0x0000000a06006986 */ /* 0x0005e2000c10150e */
[C---:B------:R-:W-:Y:S01]  /*9410*/  VIADD R11, R9.reuse, UR4 ;  /* 0x00000004090b7c36 */ /* 0x040fe20008000000 */
[----:B-1----:R-:W-:Y:S01]  /*9420*/  LEA R2, P6, R9, R192, 0x1 ;  /* 0x000000c009027211 */ /* 0x002fe200078c08ff */
[----:B------:R-:W-:Y:S01]  /*9430*/  ULDC UR4, c[0x0][0x22c] ;  /* 0x00008b0000047ab9 */ /* 0x000fe20000000800 */
[-C--:B------:R-:W-:Y:S02]  /*9440*/  LEA.HI.X.SX32 R5, R5, R194.reuse, 0x1, P2 ;  /* 0x000000c205057211 */ /* 0x080fe400010f0eff */
[----:B------:R-:W-:-:S02]  /*9450*/  LEA.HI.X.SX32 R3, R9, R194, 0x1, P6 ;  /* 0x000000c209037211 */ /* 0x000fc400030f0eff */
[C---:B------:R-:W-:Y:S01]  /*9460*/  LEA R8, P6, R11.reuse, R192, 0x1 ;  /* 0x000000c00b087211 */ /* 0x040fe200078c08ff */
[----:B------:R1:W-:Y:S01]  /*9470*/  @P1 STG.E.U16 desc[UR14][R4.64], R82 ;  /* 0x0000005204001986 */ /* 0x0003e2000c10150e */
[----:B------:R-:W-:Y:S01]  /*9480*/  ISETP.LT.AND P1, PT, R180, UR4, !P0 ;  /* 0x00000004b4007c0c */ /* 0x000fe2000c721270 */
[----:B------:R-:W-:Y:S01]  /*9490*/  ULDC UR4, c[0x0][0x248] ;  /* 0x0000920000047ab9 */ /* 0x000fe20000000800 */
[C---:B------:R-:W-:Y:S01]  /*94a0*/  LEA.HI.X.SX32 R9, R11.reuse, R194, 0x1, P6 ;  /* 0x000000c20b097211 */ /* 0x040fe200030f0eff */
[----:B------:R-:W-:Y:S01]  /*94b0*/  VIADD R11, R11, UR4 ;  /* 0x000000040b0b7c36 */ /* 0x000fe20008000000 */
[----:B------:R-:W-:Y:S01]  /*94c0*/  ULDC UR4, c[0x0][0x248] ;  /* 0x0000920000047ab9 */ /* 0x000fe20000000800 */
[----:B------:R-:W-:Y:S01]  /*94d0*/  ISETP.LT.AND P2, PT, R179, UR5, !P0 ;  /* 0x00000005b3007c0c */ /* 0x000fe2000c741270 */
[----:B------:R-:W-:Y:S01]  /*94e0*/  ULDC UR5, c[0x0][0x22c] ;  /* 0x00008b0000057ab9 */ /* 0x000fe20000000800 */
[----:B--2---:R-:W-:Y:S01]  /*94f0*/  VIADD R7, R11, UR4 ;  /* 0x000000040b077c36 */ /* 0x004fe20008000000 */
[----:B------:R-:W-:Y:S01]  /*9500*/  ULDC UR4, c[0x0][0x248] ;  /* 0x0000920000047ab9 */ /* 0x000fe20000000800 */
[----:B------:R-:W-:-:S02]  /*9510*/  PRMT R10, R83, 0x7632, R10 ;  /* 0x00007632530a7816 */ /* 0x000fc4000000000a */
        /* <DEDUP_REMOVED lines=8> */
[----:B-1----:R-:W-:Y:S02]  /*95a0*/  LEA.HI.X.SX32 R5, R11, R194, 0x1, P6 ;  /* 0x000000c20b057211 */ /* 0x002fe400030f0eff */
[C---:B------:R-:W-:Y:S01]  /*95b0*/  LEA R2, P6, R7.reuse, R192, 0x1 ;  /* 0x000000c007027211 */ /* 0x040fe200078c08ff */
[----:B--2---:R-:W-:Y:S01]  /*95c0*/  VIADD R9, R7, UR4 ;  /* 0x0000000407097c36 */ /* 0x004fe20008000000 */
[----:B------:R-:W-:-:S02]  /*95d0*/  ULDC UR4, c[0x0][0x248] ;  /* 0x0000920000047ab9 */ /* 0x000fc40000000800 */
[----:B------:R-:W-:Y:S01]  /*95e0*/  LEA.HI.X.SX32 R3, R7, R194, 0x1, P6 ;  /* 0x000000c207037211 */ /* 0x000fe200030f0eff */
[----:B------:R1:W-:Y:S01]  /*95f0*/  @P3 STG.E.U16 desc[UR14][R4.64], R10 ;  /* 0x0000000a04003986 */ /* 0x0003e2000c10150e */
[----:B------:R-:W-:Y:S01]  /*9600*/  ISETP.LT.AND P3, PT, R188, UR5, !P0 ;  /* 0x00000005bc007c0c */ /* 0x000fe2000c761270 */
[----:B------:R-:W-:Y:S01]  /*9610*/  ULDC UR5, c[0x0][0x22c] ;  /* 0x00008b0000057ab9 */ /* 0x000fe20000000800 */
[----:B------:R-:W-:Y:S01]  /*9620*/  LEA R6, P6, R9, R192, 0x1 ;  /* 0x000000c009067211 */ /* 0x000fe200078c08ff */
[----:B0-----:R0:W-:Y:S01]  /*9630*/  @P2 STG.E.U16 desc[UR14][R2.64], R16 ;  /* 0x0000001002002986 */ /* 0x0011e2000c10150e */
[----:B------:R-:W-:Y:S01]  /*9640*/  ISETP.LT.AND P2, PT, R189, UR5, !P0 ;  /* 0x00000005bd007c0c */ /* 0x000fe2000c741270 */
[----:B------:R-:W-:Y:S01]  /*9650*/  ULDC UR5, c[0x0][0x248] ;  /* 0x0000920000057ab9 */ /* 0x000fe20000000800 */
[C---:B------:R-:W-:Y:S01]  /*9660*/  LEA.HI.X.SX32 R7, R9.reuse, R194, 0x1, P6 ;  /* 0x000000c209077211 */ /* 0x040fe200030f0eff */
[----:B------:R-:W-:Y:S01]  /*9670*/  VIADD R9, R9, UR4 ;  /* 0x0000000409097c36 */ /* 0x000fe20008000000 */
[----:B------:R-:W-:-:S03]  /*9680*/  ULDC UR4, c[0x0][0x248] ;  /* 0x0000920000047ab9 */ /* 0x000fc60000000800 */
[----:B-1----:R-:W-:Y:S01]  /*9690*/  VIADD R5, R9, UR4 ;  /* 0x0000000409057c36 */ /* 0x002fe20008000000 */
[----:B------:R-:W-:Y:S01]  /*96a0*/  ULDC UR4, c[0x0][0x248] ;  /* 0x0000920000047ab9 */ /* 0x000fe20000000800 */
[----:B0-----:R-:W-:Y:S02]  /*96b0*/  PRMT R3, R16, 0x7632, R3 ;  /* 0x0000763210037816 */ /* 0x001fe40000000003 */
[----:B------:R-:W-:Y:S01]  /*96c0*/  VIADD R11, R5, UR4 ;  /* 0x00000004050b7c36 */ /* 0x000fe20008000000 */
[----:B------:R-:W-:Y:S02]  /*96d0*/  ULDC UR4, c[0x0][0x248] ;  /* 0x0000920000047ab9 */ /* 0x000fe40000000800 */
[----:B------:R0:W-:Y:S01]  /*96e0*/  @P1 STG.E.U16 desc[UR14][R6.64], R3 ;  /* 0x0000000306001986 */ /* 0x0001e2000c10150e */
[----:B------:R-:W-:-:S04]  /*96f0*/  LEA R2, P1, R9, R192, 0x1 ;  /* 0x000000c009027211 */ /* 0x000fc800078208ff */
[----:B0-----:R-:W-:Y:S01]  /*9700*/  LEA.HI.X.SX32 R3, R9, R194, 0x1, P1 ;  /* 0x000000c209037211 */ /* 0x001fe200008f0eff */
[----:B------:R-:W-:Y:S01]  /*9710*/  VIADD R9, R11, UR4 ;  /* 0x000000040b097c36 */ /* 0x000fe20008000000 */
[-C--:B------:R-:W-:Y:S01]  /*9720*/  LEA R4, P1, R5, R192.reuse, 0x1 ;  /* 0x000000c005047211 */ /* 0x080fe200078208ff */
[----:B------:R-:W-:Y:S01]  /*9730*/  ULDC UR4, c[0x0][0x248] ;  /* 0x0000920000047ab9 */ /* 0x000fe20000000800 */
[----:B------:R-:W-:Y:S01]  /*9740*/  LEA R6, P6, R11, R192, 0x1 ;  /* 0x000000c00b067211 */ /* 0x000fe200078c08ff */
[----:B------:R-:W-:Y:S01]  /*9750*/  VIADD R13, R9, UR5 ;  /* 0x00000005090d7c36 */ /* 0x000fe20008000000 */
[-C--:B------:R-:W-:Y:S01]  /*9760*/  LEA.HI.X.SX32 R5, R5, R194.reuse, 0x1, P1 ;  /* 0x000000c205057211 */ /* 0x080fe200008f0eff */
[----:B------:R0:W-:Y:S01]  /*9770*/  @P5 STG.E.U16 desc[UR14][R2.64], R17 ;  /* 0x0000001102005986 */ /* 0x0001e2000c10150e */
[----:B------:R-:W-:Y:S01]  /*9780*/  LEA.HI.X.SX32 R7, R11, R194, 0x1, P6 ;  /* 0x000000c20b077211 */ /* 0x000fe200030f0eff */
[C---:B------:R-:W-:Y:S01]  /*9790*/  VIADD R15, R13.reuse, UR4 ;  /* 0x000000040d0f7c36 */ /* 0x040fe20008000000 */
[-C--:B------:R-:W-:Y:S01]  /*97a0*/  LEA R10, P1, R13, R192.reuse, 0x1 ;  /* 0x000000c00d0a7211 */ /* 0x080fe200078208ff */
[----:B------:R-:W-:Y:S01]  /*97b0*/  ULDC UR4, c[0x0][0x22c] ;  /* 0x00008b0000047ab9 */ /* 0x000fe20000000800 */
[----:B------:R-:W-:-:S02]  /*97c0*/  LEA R8, P6, R9, R192, 0x1 ;  /* 0x000000c009087211 */ /* 0x000fc400078c08ff */
[-C--:B------:R-:W-:Y:S02]  /*97d0*/  LEA.HI.X.SX32 R11, R13, R194.reuse, 0x1, P1 ;  /* 0x000000c20d0b7211 */ /* 0x080fe400008f0eff */
[----:B------:R-:W-:Y:S02]  /*97e0*/  ISETP.LT.AND P1, PT, R0, UR4, !P0 ;  /* 0x0000000400007c0c */ /* 0x000fe4000c721270 */
[----:B------:R-:W-:Y:S02]  /*97f0*/  ISETP.LT.AND P0, PT, R190, UR6, !P0 ;  /* 0x00000006be007c0c */ /* 0x000fe4000c701270 */
[----:B------:R-:W-:Y:S02]  /*9800*/  PRMT R0, R17, 0x7632, R0 ;  /* 0x0000763211007816 */ /* 0x000fe40000000000 */
[----:B------:R-:W-:Y:S02]  /*9810*/  LEA.HI.X.SX32 R9, R9, R194, 0x1, P6 ;  /* 0x000000c209097211 */ /* 0x000fe400030f0eff */
[----:B0-----:R-:W-:Y:S01]  /*9820*/  PRMT R3, R18, 0x7632, R3 ;  /* 0x0000763212037816 */ /* 0x001fe20000000003 */
[----:B------:R0:W-:Y:S01]  /*9830*/  @P4 STG.E.U16 desc[UR14][R4.64], R0 ;  /* 0x0000000004004986 */ /* 0x0001e2000c10150e */
[----:B------:R-:W-:-:S03]  /*9840*/  LEA R192, P6, R15, R192, 0x1 ;  /* 0x000000c00fc07211 */ /* 0x000fc600078c08ff */
[----:B------:R0:W-:Y:S01]  /*9850*/  @P3 STG.E.U16 desc[UR14][R6.64], R18 ;  /* 0x0000001206003986 */ /* 0x0001e2000c10150e */
[----:B------:R-:W-:-:S03]  /*9860*/  LEA.HI.X.SX32 R193, R15, R194, 0x1, P6 ;  /* 0x000000c20fc17211 */ /* 0x000fc600030f0eff */
[----:B------:R0:W-:Y:S04]  /*9870*/  @P2 STG.E.U16 desc[UR14][R8.64], R3 ;  /* 0x0000000308002986 */ /* 0x0001e8000c10150e */
[----:B------:R0:W-:Y:S01]  /*9880*/  @P1 STG.E.U16 desc[UR14][R10.64], R19 ;  /* 0x000000130a001986 */ /* 0x0001e2000c10150e */
[----:B------:R-:W-:Y:S05]  /*9890*/  @!P0 EXIT ;  /* 0x000000000000894d */ /* 0x000fea0003800000 */
[----:B------:R-:W-:-:S05]  /*98a0*/  PRMT R96, R19, 0x7632, R96 ;  /* 0x0000763213607816 */ /* 0x000fca0000000060 */
[----:B------:R-:W-:Y:S01]  /*98b0*/  STG.E.U16 desc[UR14][R192.64], R96 ;  /* 0x00000060c0007986 */ /* 0x000fe2000c10150e */
[----:B------:R-:W-:Y:S05]  /*98c0*/  EXIT ;  /* 0x000000000000794d */ /* 0x000fea0003800000 */
.L_x_2:
[----:B------:R-:W-:-:S00]  /*98d0*/  BRA `(.L_x_2) ;  /* 0xfffffffc00fc7947 */ /* 0x000fc0000383ffff */
[----:B------:R-:W-:-:S00]  /*98e0*/  NOP ;  /* 0x0000000000007918 */ /* 0x000fc00000000000 */
        /* <DEDUP_REMOVED lines=9> */
.L_x_3:


//--------------------- .nv.shared.matmul_kernel  --------------------------
	.section	.nv.shared.matmul_kernel,"aw",@nobits
	.sectionflags	@""
	.align	16
	.zero		1024


//--------------------- .nv.shared.reserved.0     --------------------------
	.section	.nv.shared.reserved.0,"aw",@nobits
	.weak		__nv_reservedSMEM_offset_0_alias
	.size		__nv_reservedSMEM_offset_0_alias, 0, 0
	.other		__nv_reservedSMEM_offset_0_alias,@"STO_CUDA_RESERVED_SHARED STV_DEFAULT"
__nv_reservedSMEM_offset_0_alias:
	.zero		0


//--------------------- .nv.constant0.matmul_kernel --------------------------
	.section	.nv.constant0.matmul_kernel,"a",@progbits
	.sectionflags	@""
	.align	4
.nv.constant0.matmul_kernel:
	.zero		608


//--------------------- SYMBOLS --------------------------

	.type		.nv.reservedSmem.offset0,@object
	.size		.nv.reservedSmem.offset0,0x4
